//
// Generated by NVIDIA NVVM Compiler
//
// Compiler Build ID: CL-36424714
// Cuda compilation tools, release 13.0, V13.0.88
// Based on NVVM 20.0.0
//

.version 9.0
.target sm_100
.address_size 64

	// .globl	_Z6perMatPdS_iPxS_x
.extern .func  (.param .b32 func_retval0) vprintf
(
	.param .b64 vprintf_param_0,
	.param .b64 vprintf_param_1
)
;
.global .align 1 .b8 $str[22] = {37, 100, 44, 32, 37, 100, 44, 32, 37, 100, 44, 32, 37, 108, 100, 44, 32, 37, 108, 100, 10};

.visible .entry _Z6perMatPdS_iPxS_x(
	.param .u64 .ptr .align 1 _Z6perMatPdS_iPxS_x_param_0,
	.param .u64 .ptr .align 1 _Z6perMatPdS_iPxS_x_param_1,
	.param .u32 _Z6perMatPdS_iPxS_x_param_2,
	.param .u64 .ptr .align 1 _Z6perMatPdS_iPxS_x_param_3,
	.param .u64 .ptr .align 1 _Z6perMatPdS_iPxS_x_param_4,
	.param .u64 _Z6perMatPdS_iPxS_x_param_5
)
{
	.local .align 16 .b8 	__local_depot0[32];
	.reg .b64 	%SP;
	.reg .b64 	%SPL;
	.reg .pred 	%p<47>;
	.reg .b32 	%r<102>;
	.reg .b64 	%rd<217>;
	.reg .b64 	%fd<232>;

	mov.u64 	%SPL, __local_depot0;
	cvta.local.u64 	%SP, %SPL;
	ld.param.u64 	%rd37, [_Z6perMatPdS_iPxS_x_param_0];
	ld.param.u64 	%rd40, [_Z6perMatPdS_iPxS_x_param_1];
	ld.param.u32 	%r49, [_Z6perMatPdS_iPxS_x_param_2];
	ld.param.u64 	%rd41, [_Z6perMatPdS_iPxS_x_param_3];
	ld.param.u64 	%rd39, [_Z6perMatPdS_iPxS_x_param_5];
	cvta.to.global.u64 	%rd1, %rd40;
	cvta.to.global.u64 	%rd2, %rd37;
	cvta.to.global.u64 	%rd3, %rd41;
	add.s32 	%r50, %r49, -1;
	mov.b64 	%rd42, 1;
	shl.b64 	%rd4, %rd42, %r50;
	or.b64  	%rd43, %rd4, %rd39;
	and.b64  	%rd44, %rd43, -4294967296;
	setp.ne.s64 	%p1, %rd44, 0;
	@%p1 bra 	$L__BB0_2;
	cvt.u32.u64 	%r51, %rd39;
	cvt.u32.u64 	%r52, %rd4;
	div.u32 	%r53, %r52, %r51;
	cvt.u64.u32 	%rd209, %r53;
	bra.uni 	$L__BB0_3;
$L__BB0_2:
	div.u64 	%rd209, %rd4, %rd39;
$L__BB0_3:
	mov.u32 	%r1, %ctaid.x;
	mov.u32 	%r2, %ntid.x;
	mov.u32 	%r3, %tid.x;
	mad.lo.s32 	%r4, %r1, %r2, %r3;
	cvt.u64.u32 	%rd45, %r4;
	mul.lo.s64 	%rd8, %rd209, %rd45;
	add.s64 	%rd215, %rd8, 1;
	add.s64 	%rd46, %rd215, %rd209;
	min.u64 	%rd10, %rd46, %rd4;
	cvt.s64.s32 	%rd11, %r49;
	mul.lo.s64 	%rd12, %rd11, %rd45;
	shl.b64 	%rd47, %rd12, 3;
	add.s64 	%rd13, %rd2, %rd47;
	setp.lt.s32 	%p2, %r49, 1;
	@%p2 bra 	$L__BB0_16;
	and.b32  	%r5, %r49, 15;
	setp.lt.u32 	%p3, %r49, 16;
	mov.b32 	%r86, 0;
	@%p3 bra 	$L__BB0_7;
	and.b32  	%r86, %r49, 2147483632;
	mov.b32 	%r84, 0;
$L__BB0_6:
	.pragma "nounroll";
	mul.wide.u32 	%rd48, %r84, 8;
	add.s64 	%rd49, %rd1, %rd48;
	ld.global.f64 	%fd24, [%rd49];
	add.s64 	%rd50, %rd13, %rd48;
	st.global.f64 	[%rd50], %fd24;
	ld.global.f64 	%fd25, [%rd49+8];
	st.global.f64 	[%rd50+8], %fd25;
	ld.global.f64 	%fd26, [%rd49+16];
	st.global.f64 	[%rd50+16], %fd26;
	ld.global.f64 	%fd27, [%rd49+24];
	st.global.f64 	[%rd50+24], %fd27;
	ld.global.f64 	%fd28, [%rd49+32];
	st.global.f64 	[%rd50+32], %fd28;
	ld.global.f64 	%fd29, [%rd49+40];
	st.global.f64 	[%rd50+40], %fd29;
	ld.global.f64 	%fd30, [%rd49+48];
	st.global.f64 	[%rd50+48], %fd30;
	ld.global.f64 	%fd31, [%rd49+56];
	st.global.f64 	[%rd50+56], %fd31;
	ld.global.f64 	%fd32, [%rd49+64];
	st.global.f64 	[%rd50+64], %fd32;
	ld.global.f64 	%fd33, [%rd49+72];
	st.global.f64 	[%rd50+72], %fd33;
	ld.global.f64 	%fd34, [%rd49+80];
	st.global.f64 	[%rd50+80], %fd34;
	ld.global.f64 	%fd35, [%rd49+88];
	st.global.f64 	[%rd50+88], %fd35;
	ld.global.f64 	%fd36, [%rd49+96];
	st.global.f64 	[%rd50+96], %fd36;
	ld.global.f64 	%fd37, [%rd49+104];
	st.global.f64 	[%rd50+104], %fd37;
	ld.global.f64 	%fd38, [%rd49+112];
	st.global.f64 	[%rd50+112], %fd38;
	ld.global.f64 	%fd39, [%rd49+120];
	st.global.f64 	[%rd50+120], %fd39;
	add.s32 	%r84, %r84, 16;
	setp.ne.s32 	%p4, %r84, %r86;
	@%p4 bra 	$L__BB0_6;
$L__BB0_7:
	setp.eq.s32 	%p5, %r5, 0;
	@%p5 bra 	$L__BB0_16;
	and.b32  	%r10, %r49, 7;
	setp.lt.u32 	%p6, %r5, 8;
	@%p6 bra 	$L__BB0_10;
	mul.wide.u32 	%rd51, %r86, 8;
	add.s64 	%rd52, %rd1, %rd51;
	ld.global.f64 	%fd40, [%rd52];
	add.s64 	%rd53, %rd13, %rd51;
	st.global.f64 	[%rd53], %fd40;
	ld.global.f64 	%fd41, [%rd52+8];
	st.global.f64 	[%rd53+8], %fd41;
	ld.global.f64 	%fd42, [%rd52+16];
	st.global.f64 	[%rd53+16], %fd42;
	ld.global.f64 	%fd43, [%rd52+24];
	st.global.f64 	[%rd53+24], %fd43;
	ld.global.f64 	%fd44, [%rd52+32];
	st.global.f64 	[%rd53+32], %fd44;
	ld.global.f64 	%fd45, [%rd52+40];
	st.global.f64 	[%rd53+40], %fd45;
	ld.global.f64 	%fd46, [%rd52+48];
	st.global.f64 	[%rd53+48], %fd46;
	ld.global.f64 	%fd47, [%rd52+56];
	st.global.f64 	[%rd53+56], %fd47;
	add.s32 	%r86, %r86, 8;
$L__BB0_10:
	setp.eq.s32 	%p7, %r10, 0;
	@%p7 bra 	$L__BB0_16;
	and.b32  	%r13, %r49, 3;
	setp.lt.u32 	%p8, %r10, 4;
	@%p8 bra 	$L__BB0_13;
	mul.wide.u32 	%rd54, %r86, 8;
	add.s64 	%rd55, %rd1, %rd54;
	ld.global.f64 	%fd48, [%rd55];
	add.s64 	%rd56, %rd13, %rd54;
	st.global.f64 	[%rd56], %fd48;
	ld.global.f64 	%fd49, [%rd55+8];
	st.global.f64 	[%rd56+8], %fd49;
	ld.global.f64 	%fd50, [%rd55+16];
	st.global.f64 	[%rd56+16], %fd50;
	ld.global.f64 	%fd51, [%rd55+24];
	st.global.f64 	[%rd56+24], %fd51;
	add.s32 	%r86, %r86, 4;
$L__BB0_13:
	setp.eq.s32 	%p9, %r13, 0;
	@%p9 bra 	$L__BB0_16;
	mov.b32 	%r89, 0;
$L__BB0_15:
	.pragma "nounroll";
	mul.wide.u32 	%rd57, %r86, 8;
	add.s64 	%rd58, %rd1, %rd57;
	ld.global.f64 	%fd52, [%rd58];
	add.s64 	%rd59, %rd13, %rd57;
	st.global.f64 	[%rd59], %fd52;
	add.s32 	%r86, %r86, 1;
	add.s32 	%r89, %r89, 1;
	setp.ne.s32 	%p10, %r89, %r13;
	@%p10 bra 	$L__BB0_15;
$L__BB0_16:
	setp.eq.s64 	%p11, %rd8, 0;
	@%p11 bra 	$L__BB0_33;
	and.b32  	%r20, %r49, 15;
	and.b32  	%r21, %r49, 7;
	shr.u64 	%rd60, %rd8, 1;
	xor.b64  	%rd210, %rd60, %rd8;
	mov.b32 	%r90, 0;
$L__BB0_18:
	mov.u64 	%rd15, %rd210;
	setp.lt.s32 	%p12, %r49, 1;
	and.b64  	%rd61, %rd15, 1;
	setp.eq.b64 	%p13, %rd61, 1;
	not.pred 	%p14, %p13;
	or.pred  	%p15, %p14, %p12;
	@%p15 bra 	$L__BB0_32;
	setp.lt.u32 	%p16, %r49, 16;
	mul.lo.s32 	%r23, %r90, %r49;
	mov.b32 	%r93, 0;
	@%p16 bra 	$L__BB0_22;
	mov.b32 	%r91, 0;
$L__BB0_21:
	.pragma "nounroll";
	add.s32 	%r60, %r91, %r23;
	mul.wide.u32 	%rd62, %r60, 8;
	add.s64 	%rd63, %rd3, %rd62;
	ld.global.u64 	%rd64, [%rd63];
	cvt.rn.f64.s64 	%fd53, %rd64;
	mul.wide.u32 	%rd65, %r91, 8;
	add.s64 	%rd66, %rd13, %rd65;
	ld.global.f64 	%fd54, [%rd66];
	add.f64 	%fd55, %fd54, %fd53;
	st.global.f64 	[%rd66], %fd55;
	ld.global.u64 	%rd67, [%rd63+8];
	cvt.rn.f64.s64 	%fd56, %rd67;
	ld.global.f64 	%fd57, [%rd66+8];
	add.f64 	%fd58, %fd57, %fd56;
	st.global.f64 	[%rd66+8], %fd58;
	ld.global.u64 	%rd68, [%rd63+16];
	cvt.rn.f64.s64 	%fd59, %rd68;
	ld.global.f64 	%fd60, [%rd66+16];
	add.f64 	%fd61, %fd60, %fd59;
	st.global.f64 	[%rd66+16], %fd61;
	ld.global.u64 	%rd69, [%rd63+24];
	cvt.rn.f64.s64 	%fd62, %rd69;
	ld.global.f64 	%fd63, [%rd66+24];
	add.f64 	%fd64, %fd63, %fd62;
	st.global.f64 	[%rd66+24], %fd64;
	ld.global.u64 	%rd70, [%rd63+32];
	cvt.rn.f64.s64 	%fd65, %rd70;
	ld.global.f64 	%fd66, [%rd66+32];
	add.f64 	%fd67, %fd66, %fd65;
	st.global.f64 	[%rd66+32], %fd67;
	ld.global.u64 	%rd71, [%rd63+40];
	cvt.rn.f64.s64 	%fd68, %rd71;
	ld.global.f64 	%fd69, [%rd66+40];
	add.f64 	%fd70, %fd69, %fd68;
	st.global.f64 	[%rd66+40], %fd70;
	ld.global.u64 	%rd72, [%rd63+48];
	cvt.rn.f64.s64 	%fd71, %rd72;
	ld.global.f64 	%fd72, [%rd66+48];
	add.f64 	%fd73, %fd72, %fd71;
	st.global.f64 	[%rd66+48], %fd73;
	ld.global.u64 	%rd73, [%rd63+56];
	cvt.rn.f64.s64 	%fd74, %rd73;
	ld.global.f64 	%fd75, [%rd66+56];
	add.f64 	%fd76, %fd75, %fd74;
	st.global.f64 	[%rd66+56], %fd76;
	ld.global.u64 	%rd74, [%rd63+64];
	cvt.rn.f64.s64 	%fd77, %rd74;
	ld.global.f64 	%fd78, [%rd66+64];
	add.f64 	%fd79, %fd78, %fd77;
	st.global.f64 	[%rd66+64], %fd79;
	ld.global.u64 	%rd75, [%rd63+72];
	cvt.rn.f64.s64 	%fd80, %rd75;
	ld.global.f64 	%fd81, [%rd66+72];
	add.f64 	%fd82, %fd81, %fd80;
	st.global.f64 	[%rd66+72], %fd82;
	ld.global.u64 	%rd76, [%rd63+80];
	cvt.rn.f64.s64 	%fd83, %rd76;
	ld.global.f64 	%fd84, [%rd66+80];
	add.f64 	%fd85, %fd84, %fd83;
	st.global.f64 	[%rd66+80], %fd85;
	ld.global.u64 	%rd77, [%rd63+88];
	cvt.rn.f64.s64 	%fd86, %rd77;
	ld.global.f64 	%fd87, [%rd66+88];
	add.f64 	%fd88, %fd87, %fd86;
	st.global.f64 	[%rd66+88], %fd88;
	ld.global.u64 	%rd78, [%rd63+96];
	cvt.rn.f64.s64 	%fd89, %rd78;
	ld.global.f64 	%fd90, [%rd66+96];
	add.f64 	%fd91, %fd90, %fd89;
	st.global.f64 	[%rd66+96], %fd91;
	ld.global.u64 	%rd79, [%rd63+104];
	cvt.rn.f64.s64 	%fd92, %rd79;
	ld.global.f64 	%fd93, [%rd66+104];
	add.f64 	%fd94, %fd93, %fd92;
	st.global.f64 	[%rd66+104], %fd94;
	ld.global.u64 	%rd80, [%rd63+112];
	cvt.rn.f64.s64 	%fd95, %rd80;
	ld.global.f64 	%fd96, [%rd66+112];
	add.f64 	%fd97, %fd96, %fd95;
	st.global.f64 	[%rd66+112], %fd97;
	ld.global.u64 	%rd81, [%rd63+120];
	cvt.rn.f64.s64 	%fd98, %rd81;
	ld.global.f64 	%fd99, [%rd66+120];
	add.f64 	%fd100, %fd99, %fd98;
	st.global.f64 	[%rd66+120], %fd100;
	add.s32 	%r91, %r91, 16;
	and.b32  	%r93, %r49, 2147483632;
	setp.ne.s32 	%p17, %r91, %r93;
	@%p17 bra 	$L__BB0_21;
$L__BB0_22:
	setp.eq.s32 	%p18, %r20, 0;
	@%p18 bra 	$L__BB0_32;
	add.s32 	%r61, %r20, -1;
	setp.lt.u32 	%p19, %r61, 7;
	@%p19 bra 	$L__BB0_25;
	add.s32 	%r62, %r93, %r23;
	mul.wide.u32 	%rd82, %r62, 8;
	add.s64 	%rd83, %rd3, %rd82;
	ld.global.u64 	%rd84, [%rd83];
	cvt.rn.f64.s64 	%fd101, %rd84;
	cvt.u64.u32 	%rd85, %r93;
	mul.wide.u32 	%rd86, %r93, 8;
	add.s64 	%rd87, %rd13, %rd86;
	ld.global.f64 	%fd102, [%rd87];
	add.f64 	%fd103, %fd102, %fd101;
	st.global.f64 	[%rd87], %fd103;
	cvt.u64.u32 	%rd88, %r23;
	add.s64 	%rd89, %rd85, %rd88;
	shl.b64 	%rd90, %rd89, 3;
	add.s64 	%rd91, %rd3, %rd90;
	ld.global.u64 	%rd92, [%rd91+8];
	cvt.rn.f64.s64 	%fd104, %rd92;
	ld.global.f64 	%fd105, [%rd87+8];
	add.f64 	%fd106, %fd105, %fd104;
	st.global.f64 	[%rd87+8], %fd106;
	ld.global.u64 	%rd93, [%rd91+16];
	cvt.rn.f64.s64 	%fd107, %rd93;
	ld.global.f64 	%fd108, [%rd87+16];
	add.f64 	%fd109, %fd108, %fd107;
	st.global.f64 	[%rd87+16], %fd109;
	ld.global.u64 	%rd94, [%rd91+24];
	cvt.rn.f64.s64 	%fd110, %rd94;
	ld.global.f64 	%fd111, [%rd87+24];
	add.f64 	%fd112, %fd111, %fd110;
	st.global.f64 	[%rd87+24], %fd112;
	ld.global.u64 	%rd95, [%rd91+32];
	cvt.rn.f64.s64 	%fd113, %rd95;
	ld.global.f64 	%fd114, [%rd87+32];
	add.f64 	%fd115, %fd114, %fd113;
	st.global.f64 	[%rd87+32], %fd115;
	ld.global.u64 	%rd96, [%rd91+40];
	cvt.rn.f64.s64 	%fd116, %rd96;
	ld.global.f64 	%fd117, [%rd87+40];
	add.f64 	%fd118, %fd117, %fd116;
	st.global.f64 	[%rd87+40], %fd118;
	ld.global.u64 	%rd97, [%rd91+48];
	cvt.rn.f64.s64 	%fd119, %rd97;
	ld.global.f64 	%fd120, [%rd87+48];
	add.f64 	%fd121, %fd120, %fd119;
	st.global.f64 	[%rd87+48], %fd121;
	ld.global.u64 	%rd98, [%rd91+56];
	cvt.rn.f64.s64 	%fd122, %rd98;
	ld.global.f64 	%fd123, [%rd87+56];
	add.f64 	%fd124, %fd123, %fd122;
	st.global.f64 	[%rd87+56], %fd124;
	add.s32 	%r93, %r93, 8;
$L__BB0_25:
	setp.eq.s32 	%p20, %r21, 0;
	@%p20 bra 	$L__BB0_32;
	add.s32 	%r63, %r21, -1;
	setp.lt.u32 	%p21, %r63, 3;
	@%p21 bra 	$L__BB0_28;
	add.s32 	%r64, %r93, %r23;
	mul.wide.u32 	%rd99, %r64, 8;
	add.s64 	%rd100, %rd3, %rd99;
	ld.global.u64 	%rd101, [%rd100];
	cvt.rn.f64.s64 	%fd125, %rd101;
	cvt.u64.u32 	%rd102, %r93;
	mul.wide.u32 	%rd103, %r93, 8;
	add.s64 	%rd104, %rd13, %rd103;
	ld.global.f64 	%fd126, [%rd104];
	add.f64 	%fd127, %fd126, %fd125;
	st.global.f64 	[%rd104], %fd127;
	cvt.u64.u32 	%rd105, %r23;
	add.s64 	%rd106, %rd102, %rd105;
	shl.b64 	%rd107, %rd106, 3;
	add.s64 	%rd108, %rd3, %rd107;
	ld.global.u64 	%rd109, [%rd108+8];
	cvt.rn.f64.s64 	%fd128, %rd109;
	ld.global.f64 	%fd129, [%rd104+8];
	add.f64 	%fd130, %fd129, %fd128;
	st.global.f64 	[%rd104+8], %fd130;
	ld.global.u64 	%rd110, [%rd108+16];
	cvt.rn.f64.s64 	%fd131, %rd110;
	ld.global.f64 	%fd132, [%rd104+16];
	add.f64 	%fd133, %fd132, %fd131;
	st.global.f64 	[%rd104+16], %fd133;
	ld.global.u64 	%rd111, [%rd108+24];
	cvt.rn.f64.s64 	%fd134, %rd111;
	ld.global.f64 	%fd135, [%rd104+24];
	add.f64 	%fd136, %fd135, %fd134;
	st.global.f64 	[%rd104+24], %fd136;
	add.s32 	%r93, %r93, 4;
$L__BB0_28:
	and.b32  	%r65, %r49, 3;
	setp.eq.s32 	%p22, %r65, 0;
	@%p22 bra 	$L__BB0_32;
	and.b32  	%r66, %r49, 3;
	setp.eq.s32 	%p23, %r66, 1;
	add.s32 	%r67, %r93, %r23;
	mul.wide.u32 	%rd112, %r67, 8;
	add.s64 	%rd113, %rd3, %rd112;
	ld.global.u64 	%rd114, [%rd113];
	cvt.rn.f64.s64 	%fd137, %rd114;
	cvt.u64.u32 	%rd16, %r93;
	mul.wide.u32 	%rd115, %r93, 8;
	add.s64 	%rd17, %rd13, %rd115;
	ld.global.f64 	%fd138, [%rd17];
	add.f64 	%fd139, %fd138, %fd137;
	st.global.f64 	[%rd17], %fd139;
	@%p23 bra 	$L__BB0_32;
	and.b32  	%r68, %r49, 3;
	setp.eq.s32 	%p24, %r68, 2;
	cvt.u64.u32 	%rd116, %r23;
	add.s64 	%rd117, %rd16, %rd116;
	shl.b64 	%rd118, %rd117, 3;
	add.s64 	%rd18, %rd3, %rd118;
	ld.global.u64 	%rd119, [%rd18+8];
	cvt.rn.f64.s64 	%fd140, %rd119;
	ld.global.f64 	%fd141, [%rd17+8];
	add.f64 	%fd142, %fd141, %fd140;
	st.global.f64 	[%rd17+8], %fd142;
	@%p24 bra 	$L__BB0_32;
	ld.global.u64 	%rd120, [%rd18+16];
	cvt.rn.f64.s64 	%fd143, %rd120;
	ld.global.f64 	%fd144, [%rd17+16];
	add.f64 	%fd145, %fd144, %fd143;
	st.global.f64 	[%rd17+16], %fd145;
$L__BB0_32:
	shr.s64 	%rd210, %rd15, 1;
	add.s32 	%r90, %r90, 1;
	setp.gt.u64 	%p25, %rd15, 1;
	@%p25 bra 	$L__BB0_18;
$L__BB0_33:
	setp.gt.u32 	%p26, %r4, 15;
	@%p26 bra 	$L__BB0_35;
	add.u64 	%rd121, %SP, 0;
	add.u64 	%rd122, %SPL, 0;
	st.local.v2.u32 	[%rd122], {%r1, %r2};
	st.local.u32 	[%rd122+8], %r3;
	st.local.v2.u64 	[%rd122+16], {%rd215, %rd10};
	mov.u64 	%rd123, $str;
	cvta.global.u64 	%rd124, %rd123;
	{ // callseq 0, 0
	.param .b64 param0;
	st.param.b64 	[param0], %rd124;
	.param .b64 param1;
	st.param.b64 	[param1], %rd121;
	.param .b32 retval0;
	call.uni (retval0), 
	vprintf, 
	(
	param0, 
	param1
	);
	ld.param.b32 	%r69, [retval0];
	} // callseq 0
$L__BB0_35:
	setp.ge.u64 	%p27, %rd215, %rd10;
	mov.f64 	%fd231, 0d0000000000000000;
	@%p27 bra 	$L__BB0_56;
	setp.lt.s32 	%p28, %r49, 1;
	and.b64  	%rd125, %rd8, 1;
	setp.eq.b64 	%p29, %rd125, 1;
	selp.b32 	%r101, 1, -1, %p29;
	@%p28 bra 	$L__BB0_50;
	ld.param.u64 	%rd207, [_Z6perMatPdS_iPxS_x_param_0];
	and.b32  	%r34, %r49, 7;
	cvta.to.global.u64 	%rd132, %rd207;
	add.s64 	%rd133, %rd47, %rd132;
	add.s64 	%rd20, %rd133, 32;
	mov.f64 	%fd231, 0d0000000000000000;
$L__BB0_38:
	setp.lt.u32 	%p34, %r49, 8;
	shr.u64 	%rd134, %rd215, 1;
	xor.b64  	%rd135, %rd134, %rd215;
	add.s64 	%rd136, %rd215, -1;
	shr.u64 	%rd137, %rd136, 1;
	cvt.u32.u64 	%r73, %rd136;
	cvt.u32.u64 	%r74, %rd137;
	xor.b32  	%r75, %r74, %r73;
	cvt.u32.u64 	%r76, %rd135;
	xor.b32  	%r77, %r75, %r76;
	brev.b32 	%r78, %r77;
	bfind.shiftamt.u32 	%r79, %r78;
	cvt.s64.s32 	%rd22, %r79;
	mov.b64 	%rd138, 1;
	shl.b64 	%rd139, %rd138, %r79;
	and.b64  	%rd23, %rd139, %rd135;
	mul.lo.s64 	%rd24, %rd22, %rd11;
	mov.f64 	%fd226, 0d3FF0000000000000;
	mov.b32 	%r98, 0;
	@%p34 bra 	$L__BB0_41;
	and.b32  	%r80, %r49, 2147483640;
	neg.s32 	%r96, %r80;
	mul.lo.s64 	%rd140, %rd11, %rd22;
	shl.b64 	%rd141, %rd140, 3;
	add.s64 	%rd142, %rd3, %rd141;
	add.s64 	%rd213, %rd142, 32;
	mov.f64 	%fd226, 0d3FF0000000000000;
	mov.u64 	%rd212, %rd20;
$L__BB0_40:
	.pragma "nounroll";
	and.b32  	%r98, %r49, 2147483640;
	setp.eq.s64 	%p35, %rd23, 0;
	ld.global.u64 	%rd143, [%rd213+-32];
	neg.s64 	%rd144, %rd143;
	selp.b64 	%rd145, %rd144, %rd143, %p35;
	cvt.rn.f64.s64 	%fd158, %rd145;
	ld.global.f64 	%fd159, [%rd212+-32];
	add.f64 	%fd160, %fd159, %fd158;
	st.global.f64 	[%rd212+-32], %fd160;
	mul.f64 	%fd161, %fd226, %fd160;
	ld.global.u64 	%rd146, [%rd213+-24];
	neg.s64 	%rd147, %rd146;
	selp.b64 	%rd148, %rd147, %rd146, %p35;
	cvt.rn.f64.s64 	%fd162, %rd148;
	ld.global.f64 	%fd163, [%rd212+-24];
	add.f64 	%fd164, %fd163, %fd162;
	st.global.f64 	[%rd212+-24], %fd164;
	mul.f64 	%fd165, %fd161, %fd164;
	ld.global.u64 	%rd149, [%rd213+-16];
	neg.s64 	%rd150, %rd149;
	selp.b64 	%rd151, %rd150, %rd149, %p35;
	cvt.rn.f64.s64 	%fd166, %rd151;
	ld.global.f64 	%fd167, [%rd212+-16];
	add.f64 	%fd168, %fd167, %fd166;
	st.global.f64 	[%rd212+-16], %fd168;
	mul.f64 	%fd169, %fd165, %fd168;
	ld.global.u64 	%rd152, [%rd213+-8];
	neg.s64 	%rd153, %rd152;
	selp.b64 	%rd154, %rd153, %rd152, %p35;
	cvt.rn.f64.s64 	%fd170, %rd154;
	ld.global.f64 	%fd171, [%rd212+-8];
	add.f64 	%fd172, %fd171, %fd170;
	st.global.f64 	[%rd212+-8], %fd172;
	mul.f64 	%fd173, %fd169, %fd172;
	ld.global.u64 	%rd155, [%rd213];
	neg.s64 	%rd156, %rd155;
	selp.b64 	%rd157, %rd156, %rd155, %p35;
	cvt.rn.f64.s64 	%fd174, %rd157;
	ld.global.f64 	%fd175, [%rd212];
	add.f64 	%fd176, %fd175, %fd174;
	st.global.f64 	[%rd212], %fd176;
	mul.f64 	%fd177, %fd173, %fd176;
	ld.global.u64 	%rd158, [%rd213+8];
	neg.s64 	%rd159, %rd158;
	selp.b64 	%rd160, %rd159, %rd158, %p35;
	cvt.rn.f64.s64 	%fd178, %rd160;
	ld.global.f64 	%fd179, [%rd212+8];
	add.f64 	%fd180, %fd179, %fd178;
	st.global.f64 	[%rd212+8], %fd180;
	mul.f64 	%fd181, %fd177, %fd180;
	ld.global.u64 	%rd161, [%rd213+16];
	neg.s64 	%rd162, %rd161;
	selp.b64 	%rd163, %rd162, %rd161, %p35;
	cvt.rn.f64.s64 	%fd182, %rd163;
	ld.global.f64 	%fd183, [%rd212+16];
	add.f64 	%fd184, %fd183, %fd182;
	st.global.f64 	[%rd212+16], %fd184;
	mul.f64 	%fd185, %fd181, %fd184;
	ld.global.u64 	%rd164, [%rd213+24];
	neg.s64 	%rd165, %rd164;
	selp.b64 	%rd166, %rd165, %rd164, %p35;
	cvt.rn.f64.s64 	%fd186, %rd166;
	ld.global.f64 	%fd187, [%rd212+24];
	add.f64 	%fd188, %fd187, %fd186;
	st.global.f64 	[%rd212+24], %fd188;
	mul.f64 	%fd226, %fd185, %fd188;
	add.s32 	%r96, %r96, 8;
	add.s64 	%rd213, %rd213, 64;
	add.s64 	%rd212, %rd212, 64;
	setp.ne.s32 	%p36, %r96, 0;
	@%p36 bra 	$L__BB0_40;
$L__BB0_41:
	setp.eq.s32 	%p37, %r34, 0;
	@%p37 bra 	$L__BB0_49;
	add.s32 	%r81, %r34, -1;
	setp.lt.u32 	%p38, %r81, 3;
	@%p38 bra 	$L__BB0_44;
	setp.eq.s64 	%p39, %rd23, 0;
	cvt.u64.u32 	%rd167, %r98;
	add.s64 	%rd168, %rd24, %rd167;
	shl.b64 	%rd169, %rd168, 3;
	add.s64 	%rd170, %rd3, %rd169;
	ld.global.u64 	%rd171, [%rd170];
	neg.s64 	%rd172, %rd171;
	selp.b64 	%rd173, %rd172, %rd171, %p39;
	cvt.rn.f64.s64 	%fd190, %rd173;
	mul.wide.u32 	%rd174, %r98, 8;
	add.s64 	%rd175, %rd13, %rd174;
	ld.global.f64 	%fd191, [%rd175];
	add.f64 	%fd192, %fd191, %fd190;
	st.global.f64 	[%rd175], %fd192;
	mul.f64 	%fd193, %fd226, %fd192;
	ld.global.u64 	%rd176, [%rd170+8];
	neg.s64 	%rd177, %rd176;
	selp.b64 	%rd178, %rd177, %rd176, %p39;
	cvt.rn.f64.s64 	%fd194, %rd178;
	ld.global.f64 	%fd195, [%rd175+8];
	add.f64 	%fd196, %fd195, %fd194;
	st.global.f64 	[%rd175+8], %fd196;
	mul.f64 	%fd197, %fd193, %fd196;
	ld.global.u64 	%rd179, [%rd170+16];
	neg.s64 	%rd180, %rd179;
	selp.b64 	%rd181, %rd180, %rd179, %p39;
	cvt.rn.f64.s64 	%fd198, %rd181;
	ld.global.f64 	%fd199, [%rd175+16];
	add.f64 	%fd200, %fd199, %fd198;
	st.global.f64 	[%rd175+16], %fd200;
	mul.f64 	%fd201, %fd197, %fd200;
	ld.global.u64 	%rd182, [%rd170+24];
	neg.s64 	%rd183, %rd182;
	selp.b64 	%rd184, %rd183, %rd182, %p39;
	cvt.rn.f64.s64 	%fd202, %rd184;
	ld.global.f64 	%fd203, [%rd175+24];
	add.f64 	%fd204, %fd203, %fd202;
	st.global.f64 	[%rd175+24], %fd204;
	mul.f64 	%fd226, %fd201, %fd204;
	add.s32 	%r98, %r98, 4;
$L__BB0_44:
	and.b32  	%r82, %r49, 3;
	setp.eq.s32 	%p40, %r82, 0;
	@%p40 bra 	$L__BB0_49;
	setp.eq.s32 	%p41, %r82, 1;
	@%p41 bra 	$L__BB0_47;
	setp.eq.s64 	%p42, %rd23, 0;
	cvt.u64.u32 	%rd185, %r98;
	add.s64 	%rd186, %rd24, %rd185;
	shl.b64 	%rd187, %rd186, 3;
	add.s64 	%rd188, %rd3, %rd187;
	ld.global.u64 	%rd189, [%rd188];
	neg.s64 	%rd190, %rd189;
	selp.b64 	%rd191, %rd190, %rd189, %p42;
	cvt.rn.f64.s64 	%fd206, %rd191;
	mul.wide.u32 	%rd192, %r98, 8;
	add.s64 	%rd193, %rd13, %rd192;
	ld.global.f64 	%fd207, [%rd193];
	add.f64 	%fd208, %fd207, %fd206;
	st.global.f64 	[%rd193], %fd208;
	mul.f64 	%fd209, %fd226, %fd208;
	ld.global.u64 	%rd194, [%rd188+8];
	neg.s64 	%rd195, %rd194;
	selp.b64 	%rd196, %rd195, %rd194, %p42;
	cvt.rn.f64.s64 	%fd210, %rd196;
	ld.global.f64 	%fd211, [%rd193+8];
	add.f64 	%fd212, %fd211, %fd210;
	st.global.f64 	[%rd193+8], %fd212;
	mul.f64 	%fd226, %fd209, %fd212;
	add.s32 	%r98, %r98, 2;
$L__BB0_47:
	and.b32  	%r83, %r49, 1;
	setp.eq.b32 	%p43, %r83, 1;
	not.pred 	%p44, %p43;
	@%p44 bra 	$L__BB0_49;
	setp.eq.s64 	%p45, %rd23, 0;
	cvt.u64.u32 	%rd197, %r98;
	add.s64 	%rd198, %rd24, %rd197;
	shl.b64 	%rd199, %rd198, 3;
	add.s64 	%rd200, %rd3, %rd199;
	ld.global.u64 	%rd201, [%rd200];
	neg.s64 	%rd202, %rd201;
	selp.b64 	%rd203, %rd202, %rd201, %p45;
	cvt.rn.f64.s64 	%fd213, %rd203;
	mul.wide.u32 	%rd204, %r98, 8;
	add.s64 	%rd205, %rd13, %rd204;
	ld.global.f64 	%fd214, [%rd205];
	add.f64 	%fd215, %fd214, %fd213;
	st.global.f64 	[%rd205], %fd215;
	mul.f64 	%fd226, %fd226, %fd215;
$L__BB0_49:
	cvt.rn.f64.s32 	%fd216, %r101;
	fma.rn.f64 	%fd231, %fd226, %fd216, %fd231;
	neg.s32 	%r101, %r101;
	add.s64 	%rd215, %rd215, 1;
	setp.lt.u64 	%p46, %rd215, %rd10;
	@%p46 bra 	$L__BB0_38;
	bra.uni 	$L__BB0_56;
$L__BB0_50:
	not.b64 	%rd126, %rd8;
	add.s64 	%rd127, %rd10, %rd126;
	and.b64  	%rd31, %rd127, 3;
	setp.eq.s64 	%p30, %rd31, 0;
	mov.f64 	%fd231, 0d0000000000000000;
	@%p30 bra 	$L__BB0_53;
	mov.f64 	%fd231, 0d0000000000000000;
	mov.u64 	%rd214, %rd215;
$L__BB0_52:
	.pragma "nounroll";
	cvt.rn.f64.s32 	%fd150, %r101;
	add.f64 	%fd231, %fd231, %fd150;
	neg.s32 	%r101, %r101;
	add.s64 	%rd215, %rd214, 1;
	sub.s64 	%rd128, %rd214, %rd8;
	setp.ne.s64 	%p31, %rd128, %rd31;
	mov.u64 	%rd214, %rd215;
	@%p31 bra 	$L__BB0_52;
$L__BB0_53:
	sub.s64 	%rd129, %rd10, %rd8;
	add.s64 	%rd130, %rd129, -2;
	setp.lt.u64 	%p32, %rd130, 3;
	@%p32 bra 	$L__BB0_56;
	neg.s32 	%r71, %r101;
	cvt.rn.f64.s32 	%fd19, %r71;
	cvt.rn.f64.s32 	%fd20, %r101;
$L__BB0_55:
	add.f64 	%fd151, %fd231, %fd20;
	add.f64 	%fd152, %fd151, %fd19;
	add.f64 	%fd153, %fd152, %fd20;
	add.f64 	%fd231, %fd153, %fd19;
	add.s64 	%rd215, %rd215, 4;
	setp.lt.u64 	%p33, %rd215, %rd10;
	@%p33 bra 	$L__BB0_55;
$L__BB0_56:
	ld.param.u64 	%rd208, [_Z6perMatPdS_iPxS_x_param_4];
	cvta.to.global.u64 	%rd206, %rd208;
	atom.global.add.f64 	%fd217, [%rd206], %fd231;
	ret;

}


// ===== COMPILED SASS (sm_100) =====

	.target	sm_100

	.elftype	@"ET_EXEC"


//--------------------- .note.nv.tkinfo           --------------------------
	.section	.note.nv.tkinfo,"",@"SHT_NOTE"
	.sectionflags	@"SHF_NOTE_NV_TKINFO"
	.tkinfo
        /*0018*/ 	.word	0x00000002
        /*0030*/ 	.string	""
        /*0030*/ 	.string	"ptxas"
        /*0030*/ 	.string	"Cuda compilation tools, release 13.0, V13.0.88"
        /*0030*/ 	.string	"Build cuda_13.0.r13.0/compiler.36424714_0"
        /*0030*/ 	.string	"-arch sm_100 -m 64 "



//--------------------- .note.nv.cuinfo           --------------------------
	.section	.note.nv.cuinfo,"",@"SHT_NOTE"
	.sectionflags	@"SHF_NOTE_NV_CUINFO"
        /*0018*/ 	.short	0x0002
        /*001a*/ 	.short	0x0064
        /*001c*/ 	.short	0x0082
	.zero		2


//--------------------- .nv.info                  --------------------------
	.section	.nv.info,"",@"SHT_CUDA_INFO"
	.align	4


	//----- nvinfo : EIATTR_REGCOUNT
	.align		4
        /*0000*/ 	.byte	0x04, 0x2f
        /*0002*/ 	.short	(.L_2 - .L_1)
	.align		4
.L_1:
        /*0004*/ 	.word	index@(_Z6perMatPdS_iPxS_x)
        /*0008*/ 	.word	0x00000028


	//----- nvinfo : EIATTR_FRAME_SIZE
	.align		4
.L_2:
        /*000c*/ 	.byte	0x04, 0x11
        /*000e*/ 	.short	(.L_4 - .L_3)
	.align		4
.L_3:
        /*0010*/ 	.word	index@($__internal_0_$__cuda_sm20_div_u64)
        /*0014*/ 	.word	0x00000020


	//----- nvinfo : EIATTR_FRAME_SIZE
	.align		4
.L_4:
        /*0018*/ 	.byte	0x04, 0x11
        /*001a*/ 	.short	(.L_6 - .L_5)
	.align		4
.L_5:
        /*001c*/ 	.word	index@(_Z6perMatPdS_iPxS_x)
        /*0020*/ 	.word	0x00000020


	//----- nvinfo : EIATTR_MIN_STACK_SIZE
	.align		4
.L_6:
        /*0024*/ 	.byte	0x04, 0x12
        /*0026*/ 	.short	(.L_8 - .L_7)
	.align		4
.L_7:
        /*0028*/ 	.word	index@(_Z6perMatPdS_iPxS_x)
        /*002c*/ 	.word	0x00000020
.L_8:


//--------------------- .nv.compat                --------------------------
	.section	.nv.compat,"",@"SHT_CUDA_COMPAT_INFO"
	.align	4
        /*0000*/ 	.byte	0x02, 0x09, 0x00, 0x00, 0x02, 0x02, 0x01, 0x00, 0x02, 0x05, 0x05, 0x00, 0x03, 0x07, 0x01, 0x01
        /*0010*/ 	.byte	0x02, 0x03, 0x00, 0x00, 0x02, 0x06, 0x01, 0x00, 0x04, 0x0b, 0x08, 0x00, 0x01, 0x00, 0x00, 0x00
        /*0020*/ 	.byte	0x00, 0x00, 0x00, 0x00


//--------------------- .nv.info._Z6perMatPdS_iPxS_x --------------------------
	.section	.nv.info._Z6perMatPdS_iPxS_x,"",@"SHT_CUDA_INFO"
	.sectionflags	@""
	.align	4


	//----- nvinfo : EIATTR_CUDA_API_VERSION
	.align		4
        /*0000*/ 	.byte	0x04, 0x37
        /*0002*/ 	.short	(.L_10 - .L_9)
.L_9:
        /*0004*/ 	.word	0x00000082


	//----- nvinfo : EIATTR_KPARAM_INFO
	.align		4
.L_10:
        /*0008*/ 	.byte	0x04, 0x17
        /*000a*/ 	.short	(.L_12 - .L_11)
.L_11:
        /*000c*/ 	.word	0x00000000
        /*0010*/ 	.short	0x0005
        /*0012*/ 	.short	0x0028
        /*0014*/ 	.byte	0x00, 0xf0, 0x21, 0x00


	//----- nvinfo : EIATTR_KPARAM_INFO
	.align		4
.L_12:
        /*0018*/ 	.byte	0x04, 0x17
        /*001a*/ 	.short	(.L_14 - .L_13)
.L_13:
        /*001c*/ 	.word	0x00000000
        /*0020*/ 	.short	0x0004
        /*0022*/ 	.short	0x0020
        /*0024*/ 	.byte	0x00, 0xf5, 0x21, 0x00


	//----- nvinfo : EIATTR_KPARAM_INFO
	.align		4
.L_14:
        /*0028*/ 	.byte	0x04, 0x17
        /*002a*/ 	.short	(.L_16 - .L_15)
.L_15:
        /*002c*/ 	.word	0x00000000
        /*0030*/ 	.short	0x0003
        /*0032*/ 	.short	0x0018
        /*0034*/ 	.byte	0x00, 0xf5, 0x21, 0x00


	//----- nvinfo : EIATTR_KPARAM_INFO
	.align		4
.L_16:
        /*0038*/ 	.byte	0x04, 0x17
        /*003a*/ 	.short	(.L_18 - .L_17)
.L_17:
        /*003c*/ 	.word	0x00000000
        /*0040*/ 	.short	0x0002
        /*0042*/ 	.short	0x0010
        /*0044*/ 	.byte	0x00, 0xf0, 0x11, 0x00


	//----- nvinfo : EIATTR_KPARAM_INFO
	.align		4
.L_18:
        /*0048*/ 	.byte	0x04, 0x17
        /*004a*/ 	.short	(.L_20 - .L_19)
.L_19:
        /*004c*/ 	.word	0x00000000
        /*0050*/ 	.short	0x0001
        /*0052*/ 	.short	0x0008
        /*0054*/ 	.byte	0x00, 0xf5, 0x21, 0x00


	//----- nvinfo : EIATTR_KPARAM_INFO
	.align		4
.L_20:
        /*0058*/ 	.byte	0x04, 0x17
        /*005a*/ 	.short	(.L_22 - .L_21)
.L_21:
        /*005c*/ 	.word	0x00000000
        /*0060*/ 	.short	0x0000
        /*0062*/ 	.short	0x0000
        /*0064*/ 	.byte	0x00, 0xf5, 0x21, 0x00


	//----- nvinfo : EIATTR_SPARSE_MMA_MASK
	.align		4
.L_22:
        /*0068*/ 	.byte	0x03, 0x50
        /*006a*/ 	.short	0x0000


	//----- nvinfo : EIATTR_MAXREG_COUNT
	.align		4
        /*006c*/ 	.byte	0x03, 0x1b
        /*006e*/ 	.short	0x00ff


	//----- nvinfo : EIATTR_EXTERNS
	.align		4
        /*0070*/ 	.byte	0x04, 0x0f
        /*0072*/ 	.short	(.L_24 - .L_23)


	//   ....[0]....
	.align		4
.L_23:
        /*0074*/ 	.word	index@(vprintf)


	//----- nvinfo : EIATTR_MERCURY_ISA_VERSION
	.align		4
.L_24:
        /*0078*/ 	.byte	0x03, 0x5f
        /*007a*/ 	.short	0x0101


	//----- nvinfo : EIATTR_VRC_CTA_INIT_COUNT
	.align		4
        /*007c*/ 	.byte	0x02, 0x4a
	.zero		1
	.zero		1


	//----- nvinfo : EIATTR_SYSCALL_OFFSETS
	.align		4
        /*0080*/ 	.byte	0x04, 0x46
        /*0082*/ 	.short	(.L_26 - .L_25)


	//   ....[0]....
.L_25:
        /*0084*/ 	.word	0x00001a70


	//----- nvinfo : EIATTR_EXIT_INSTR_OFFSETS
	.align		4
.L_26:
        /*0088*/ 	.byte	0x04, 0x1c
        /*008a*/ 	.short	(.L_28 - .L_27)


	//   ....[0]....
.L_27:
        /*008c*/ 	.word	0x00003220


	//----- nvinfo : EIATTR_CRS_STACK_SIZE
	.align		4
.L_28:
        /*0090*/ 	.byte	0x04, 0x1e
        /*0092*/ 	.short	(.L_30 - .L_29)
.L_29:
        /*0094*/ 	.word	0x00000000


	//----- nvinfo : EIATTR_CBANK_PARAM_SIZE
	.align		4
.L_30:
        /*0098*/ 	.byte	0x03, 0x19
        /*009a*/ 	.short	0x0030


	//----- nvinfo : EIATTR_PARAM_CBANK
	.align		4
        /*009c*/ 	.byte	0x04, 0x0a
        /*009e*/ 	.short	(.L_32 - .L_31)
	.align		4
.L_31:
        /*00a0*/ 	.word	index@(.nv.constant0._Z6perMatPdS_iPxS_x)
        /*00a4*/ 	.short	0x0380
        /*00a6*/ 	.short	0x0030


	//----- nvinfo : EIATTR_SW_WAR
	.align		4
.L_32:
        /*00a8*/ 	.byte	0x04, 0x36
        /*00aa*/ 	.short	(.L_34 - .L_33)
.L_33:
        /*00ac*/ 	.word	0x00000008
.L_34:


//--------------------- .nv.callgraph             --------------------------
	.section	.nv.callgraph,"",@"SHT_CUDA_CALLGRAPH"
	.align	4
	.sectionentsize	8
	.align		4
        /*0000*/ 	.word	0x00000000
	.align		4
        /*0004*/ 	.word	0xffffffff
	.align		4
        /*0008*/ 	.word	index@(_Z6perMatPdS_iPxS_x)
	.align		4
        /*000c*/ 	.word	index@(vprintf)
	.align		4
        /*0010*/ 	.word	0x00000000
	.align		4
        /*0014*/ 	.word	0xfffffffe
	.align		4
        /*0018*/ 	.word	0x00000000
	.align		4
        /*001c*/ 	.word	0xfffffffd
	.align		4
        /*0020*/ 	.word	0x00000000
	.align		4
        /*0024*/ 	.word	0xfffffffc


//--------------------- .nv.constant4             --------------------------
	.section	.nv.constant4,"a",@progbits
	.align	8
	.align		8
.nv.constant4:
        /*0000*/ 	.dword	vprintf
	.align		8
        /*0008*/ 	.dword	$str


//--------------------- .text._Z6perMatPdS_iPxS_x --------------------------
	.section	.text._Z6perMatPdS_iPxS_x,"ax",@progbits
	.align	128
        .global         _Z6perMatPdS_iPxS_x
        .type           _Z6perMatPdS_iPxS_x,@function
        .size           _Z6perMatPdS_iPxS_x,(.L_x_38 - _Z6perMatPdS_iPxS_x)
        .other          _Z6perMatPdS_iPxS_x,@"STO_CUDA_ENTRY STV_DEFAULT"
_Z6perMatPdS_iPxS_x:
.text._Z6perMatPdS_iPxS_x:
[----:B------:R-:W0:Y:S01]  /*0000*/  LDC R1, c[0x0][0x37c] ;  /* 0x0000df00ff017b82 */ /* 0x000e220000000800 */
[----:B------:R-:W1:Y:S01]  /*0010*/  LDCU UR4, c[0x0][0x390] ;  /* 0x00007200ff0477ac */ /* 0x000e620008000800 */
[----:B0-----:R-:W-:Y:S01]  /*0020*/  VIADD R1, R1, 0xffffffe0 ;  /* 0xffffffe001017836 */ /* 0x001fe20000000000 */
[----:B------:R-:W0:Y:S01]  /*0030*/  LDCU UR5, c[0x0][0x3ac] ;  /* 0x00007580ff0577ac */ /* 0x000e220008000800 */
[----:B------:R-:W2:Y:S01]  /*0040*/  LDCU UR7, c[0x0][0x2f8] ;  /* 0x00005f00ff0777ac */ /* 0x000ea20008000800 */
[----:B------:R-:W-:Y:S01]  /*0050*/  UMOV UR6, 0x1 ;  /* 0x0000000100067882 */ /* 0x000fe20000000000 */
[----:B------:R-:W3:Y:S01]  /*0060*/  LDCU UR8, c[0x0][0x2fc] ;  /* 0x00005f80ff0877ac */ /* 0x000ee20008000800 */
[----:B-1----:R-:W-:-:S04]  /*0070*/  UIADD3 UR4, UPT, UPT, UR4, -0x1, URZ ;  /* 0xffffffff04047890 */ /* 0x002fc8000fffe0ff */
[----:B------:R-:W-:Y:S02]  /*0080*/  USHF.L.U64.HI UR9, UR6, UR4, URZ ;  /* 0x0000000406097299 */ /* 0x000fe400080102ff */
[----:B------:R-:W-:Y:S02]  /*0090*/  USHF.L.U32 UR4, UR6, UR4, URZ ;  /* 0x0000000406047299 */ /* 0x000fe400080006ff */
[----:B0-----:R-:W-:Y:S01]  /*00a0*/  ULOP3.LUT UR5, UR9, UR5, URZ, 0xfc, !UPT ;  /* 0x0000000509057292 */ /* 0x001fe2000f8efcff */
[----:B--2---:R-:W-:-:S03]  /*00b0*/  IADD3 R6, P0, PT, R1, UR7, RZ ;  /* 0x0000000701067c10 */ /* 0x004fc6000ff1e0ff */
[----:B------:R-:W-:Y:S02]  /*00c0*/  UISETP.NE.U32.AND UP0, UPT, UR5, URZ, UPT ;  /* 0x000000ff0500728c */ /* 0x000fe4000bf05070 */
[----:B---3--:R-:W-:-:S07]  /*00d0*/  IMAD.X R7, RZ, RZ, UR8, P0 ;  /* 0x00000008ff077e24 */ /* 0x008fce00080e06ff */
[----:B------:R-:W-:Y:S05]  /*00e0*/  BRA.U UP0, `(.L_x_0) ;  /* 0x0000000100547547 */ /* 0x000fea000b800000 */
[----:B------:R-:W0:Y:S02]  /*00f0*/  LDC R8, c[0x0][0x3a8] ;  /* 0x0000ea00ff087b82 */ /* 0x000e240000000800 */
[----:B0-----:R-:W0:Y:S01]  /*0100*/  I2F.U32.RP R0, R8 ;  /* 0x0000000800007306 */ /* 0x001e220000209000 */
[----:B------:R-:W-:-:S07]  /*0110*/  ISETP.NE.U32.AND P2, PT, R8, RZ, PT ;  /* 0x000000ff0800720c */ /* 0x000fce0003f45070 */
[----:B0-----:R-:W0:Y:S02]  /*0120*/  MUFU.RCP R0, R0 ;  /* 0x0000000000007308 */ /* 0x001e240000001000 */
[----:B0-----:R-:W-:-:S06]  /*0130*/  VIADD R2, R0, 0xffffffe ;  /* 0x0ffffffe00027836 */ /* 0x001fcc0000000000 */
[----:B------:R0:W1:Y:S02]  /*0140*/  F2I.FTZ.U32.TRUNC.NTZ R3, R2 ;  /* 0x0000000200037305 */ /* 0x000064000021f000 */
[----:B0-----:R-:W-:Y:S02]  /*0150*/  IMAD.MOV.U32 R2, RZ, RZ, RZ ;  /* 0x000000ffff027224 */ /* 0x001fe400078e00ff */
[----:B-1----:R-:W-:-:S04]  /*0160*/  IMAD.MOV R5, RZ, RZ, -R3 ;  /* 0x000000ffff057224 */ /* 0x002fc800078e0a03 */
[----:B------:R-:W-:-:S04]  /*0170*/  IMAD R5, R5, R8, RZ ;  /* 0x0000000805057224 */ /* 0x000fc800078e02ff */
[----:B------:R-:W-:-:S04]  /*0180*/  IMAD.HI.U32 R3, R3, R5, R2 ;  /* 0x0000000503037227 */ /* 0x000fc800078e0002 */
[----:B------:R-:W-:Y:S02]  /*0190*/  IMAD.MOV.U32 R5, RZ, RZ, RZ ;  /* 0x000000ffff057224 */ /* 0x000fe400078e00ff */
[----:B------:R-:W-:-:S04]  /*01a0*/  IMAD.HI.U32 R4, R3, UR4, RZ ;  /* 0x0000000403047c27 */ /* 0x000fc8000f8e00ff */
[----:B------:R-:W-:-:S04]  /*01b0*/  IMAD.MOV R3, RZ, RZ, -R4 ;  /* 0x000000ffff037224 */ /* 0x000fc800078e0a04 */
[----:B------:R-:W-:-:S05]  /*01c0*/  IMAD R3, R8, R3, UR4 ;  /* 0x0000000408037e24 */ /* 0x000fca000f8e0203 */
[----:B------:R-:W-:-:S13]  /*01d0*/  ISETP.GE.U32.AND P0, PT, R3, R8, PT ;  /* 0x000000080300720c */ /* 0x000fda0003f06070 */
[----:B------:R-:W-:Y:S02]  /*01e0*/  @P0 IMAD.IADD R3, R3, 0x1, -R8 ;  /* 0x0000000103030824 */ /* 0x000fe400078e0a08 */
[----:B------:R-:W-:-:S03]  /*01f0*/  @P0 VIADD R4, R4, 0x1 ;  /* 0x0000000104040836 */ /* 0x000fc60000000000 */
[----:B------:R-:W-:-:S13]  /*0200*/  ISETP.GE.U32.AND P1, PT, R3, R8, PT ;  /* 0x000000080300720c */ /* 0x000fda0003f26070 */
[----:B------:R-:W-:Y:S01]  /*0210*/  @P1 VIADD R4, R4, 0x1 ;  /* 0x0000000104041836 */ /* 0x000fe20000000000 */
[----:B------:R-:W-:Y:S01]  /*0220*/  @!P2 LOP3.LUT R4, RZ, R8, RZ, 0x33, !PT ;  /* 0x00000008ff04a212 */ /* 0x000fe200078e33ff */
[----:B------:R-:W-:Y:S06]  /*0230*/  BRA `(.L_x_1) ;  /* 0x0000000000087947 */ /* 0x000fec0003800000 */
.L_x_0:
[----:B------:R-:W-:-:S07]  /*0240*/  MOV R0, 0x260 ;  /* 0x0000026000007802 */ /* 0x000fce0000000f00 */
[----:B------:R-:W-:Y:S05]  /*0250*/  CALL.REL.NOINC `($__internal_0_$__cuda_sm20_div_u64) ;  /* 0x0000002c00f47944 */ /* 0x000fea0003c00000 */
.L_x_1:
[----:B------:R-:W0:Y:S01]  /*0260*/  S2R R9, SR_TID.X ;  /* 0x0000000000097919 */ /* 0x000e220000002100 */
[----:B------:R-:W0:Y:S01]  /*0270*/  LDC R23, c[0x0][0x360] ;  /* 0x0000d800ff177b82 */ /* 0x000e220000000800 */
[----:B------:R-:W1:Y:S01]  /*0280*/  LDCU.64 UR6, c[0x0][0x380] ;  /* 0x00007000ff0677ac */ /* 0x000e620008000a00 */
[----:B------:R-:W0:Y:S01]  /*0290*/  S2R R22, SR_CTAID.X ;  /* 0x0000000000167919 */ /* 0x000e220000002500 */
[----:B------:R-:W2:Y:S05]  /*02a0*/  LDCU.64 UR36, c[0x0][0x358] ;  /* 0x00006b00ff2477ac */ /* 0x000eaa0008000a00 */
[----:B------:R-:W3:Y:S02]  /*02b0*/  LDC R2, c[0x0][0x390] ;  /* 0x0000e400ff027b82 */ /* 0x000ee40000000800 */
[----:B---3--:R-:W-:-:S02]  /*02c0*/  SHF.R.S32.HI R28, RZ, 0x1f, R2 ;  /* 0x0000001fff1c7819 */ /* 0x008fc40000011402 */
[----:B------:R-:W-:Y:S01]  /*02d0*/  ISETP.GE.AND P1, PT, R2, 0x1, PT ;  /* 0x000000010200780c */ /* 0x000fe20003f26270 */
[----:B0-----:R-:W-:-:S04]  /*02e0*/  IMAD R9, R22, R23, R9 ;  /* 0x0000001716097224 */ /* 0x001fc800078e0209 */
[----:B------:R-:W-:-:S04]  /*02f0*/  IMAD.WIDE.U32 R16, R4, R9, RZ ;  /* 0x0000000904107225 */ /* 0x000fc800078e00ff */
[-C--:B------:R-:W-:Y:S01]  /*0300*/  IMAD R29, R5, R9.reuse, RZ ;  /* 0x00000009051d7224 */ /* 0x080fe200078e02ff */
[----:B------:R-:W-:Y:S01]  /*0310*/  IADD3 R26, P0, PT, R16, 0x1, RZ ;  /* 0x00000001101a7810 */ /* 0x000fe20007f1e0ff */
[----:B------:R-:W-:Y:S02]  /*0320*/  IMAD R3, R28, R9, RZ ;  /* 0x000000091c037224 */ /* 0x000fe400078e02ff */
[----:B------:R-:W-:Y:S02]  /*0330*/  IMAD.IADD R29, R17, 0x1, R29 ;  /* 0x00000001111d7824 */ /* 0x000fe400078e021d */
[----:B------:R-:W-:-:S04]  /*0340*/  IMAD.WIDE.U32 R8, R9, R2, RZ ;  /* 0x0000000209087225 */ /* 0x000fc800078e00ff */
[----:B------:R-:W-:Y:S01]  /*0350*/  IMAD.X R27, RZ, RZ, R29, P0 ;  /* 0x000000ffff1b7224 */ /* 0x000fe200000e061d */
[----:B------:R-:W-:Y:S01]  /*0360*/  IADD3 R25, P0, PT, R4, R26, RZ ;  /* 0x0000001a04197210 */ /* 0x000fe20007f1e0ff */
[----:B------:R-:W-:Y:S02]  /*0370*/  IMAD.IADD R3, R9, 0x1, R3 ;  /* 0x0000000109037824 */ /* 0x000fe400078e0203 */
[C---:B------:R-:W-:Y:S02]  /*0380*/  IMAD.SHL.U32 R18, R8.reuse, 0x8, RZ ;  /* 0x0000000808127824 */ /* 0x040fe400078e00ff */
[----:B------:R-:W-:Y:S01]  /*0390*/  IMAD.X R4, R5, 0x1, R27, P0 ;  /* 0x0000000105047824 */ /* 0x000fe200000e061b */
[----:B------:R-:W-:Y:S02]  /*03a0*/  ISETP.LT.U32.AND P0, PT, R25, UR4, PT ;  /* 0x0000000419007c0c */ /* 0x000fe4000bf01070 */
[----:B------:R-:W-:Y:S02]  /*03b0*/  SHF.L.U64.HI R8, R8, 0x3, R3 ;  /* 0x0000000308087819 */ /* 0x000fe40000010203 */
[----:B-1----:R-:W-:-:S02]  /*03c0*/  IADD3 R18, P2, PT, R18, UR6, RZ ;  /* 0x0000000612127c10 */ /* 0x002fc4000ff5e0ff */
[----:B------:R-:W-:Y:S02]  /*03d0*/  ISETP.LT.U32.AND.EX P0, PT, R4, UR9, PT, P0 ;  /* 0x0000000904007c0c */ /* 0x000fe4000bf01100 */
[----:B------:R-:W-:Y:S02]  /*03e0*/  IADD3.X R19, PT, PT, R8, UR7, RZ, P2, !PT ;  /* 0x0000000708137c10 */ /* 0x000fe400097fe4ff */
[----:B------:R-:W-:Y:S02]  /*03f0*/  SEL R25, R25, UR4, P0 ;  /* 0x0000000419197c07 */ /* 0x000fe40008000000 */
[----:B------:R-:W-:Y:S01]  /*0400*/  SEL R24, R4, UR9, P0 ;  /* 0x0000000904187c07 */ /* 0x000fe20008000000 */
[----:B--2---:R-:W-:Y:S06]  /*0410*/  @!P1 BRA `(.L_x_2) ;  /* 0x0000000400889947 */ /* 0x004fec0003800000 */
[C---:B------:R-:W-:Y:S01]  /*0420*/  ISETP.GE.U32.AND P0, PT, R2.reuse, 0x10, PT ;  /* 0x000000100200780c */ /* 0x040fe20003f06070 */
[----:B------:R-:W-:Y:S01]  /*0430*/  IMAD.MOV.U32 R3, RZ, RZ, RZ ;  /* 0x000000ffff037224 */ /* 0x000fe200078e00ff */
[----:B------:R-:W-:-:S04]  /*0440*/  LOP3.LUT R34, R2, 0xf, RZ, 0xc0, !PT ;  /* 0x0000000f02227812 */ /* 0x000fc800078ec0ff */
[----:B------:R-:W-:-:S07]  /*0450*/  ISETP.NE.AND P1, PT, R34, RZ, PT ;  /* 0x000000ff2200720c */ /* 0x000fce0003f25270 */
[----:B------:R-:W-:Y:S06]  /*0460*/  @!P0 BRA `(.L_x_3) ;  /* 0x0000000000a08947 */ /* 0x000fec0003800000 */
[----:B------:R-:W-:Y:S01]  /*0470*/  LOP3.LUT R3, R2, 0x7ffffff0, RZ, 0xc0, !PT ;  /* 0x7ffffff002037812 */ /* 0x000fe200078ec0ff */
[----:B------:R-:W-:-:S07]  /*0480*/  IMAD.MOV.U32 R0, RZ, RZ, RZ ;  /* 0x000000ffff007224 */ /* 0x000fce00078e00ff */
.L_x_4:
[----:B------:R-:W0:Y:S02]  /*0490*/  LDC.64 R8, c[0x0][0x388] ;  /* 0x0000e200ff087b82 */ /* 0x000e240000000a00 */
[----:B0-----:R-:W-:-:S05]  /*04a0*/  IMAD.WIDE.U32 R8, R0, 0x8, R8 ;  /* 0x0000000800087825 */ /* 0x001fca00078e0008 */
[----:B----4-:R-:W2:Y:S01]  /*04b0*/  LDG.E.64 R10, desc[UR36][R8.64] ;  /* 0x00000024080a7981 */ /* 0x010ea2000c1e1b00 */
[----:B------:R-:W-:-:S05]  /*04c0*/  IMAD.WIDE.U32 R4, R0, 0x8, R18 ;  /* 0x0000000800047825 */ /* 0x000fca00078e0012 */
[----:B--2---:R0:W-:Y:S04]  /*04d0*/  STG.E.64 desc[UR36][R4.64], R10 ;  /* 0x0000000a04007986 */ /* 0x0041e8000c101b24 */
[----:B------:R-:W2:Y:S04]  /*04e0*/  LDG.E.64 R12, desc[UR36][R8.64+0x8] ;  /* 0x00000824080c7981 */ /* 0x000ea8000c1e1b00 */
[----:B--2---:R1:W-:Y:S04]  /*04f0*/  STG.E.64 desc[UR36][R4.64+0x8], R12 ;  /* 0x0000080c04007986 */ /* 0x0043e8000c101b24 */
[----:B------:R-:W2:Y:S04]  /*0500*/  LDG.E.64 R14, desc[UR36][R8.64+0x10] ;  /* 0x00001024080e7981 */ /* 0x000ea8000c1e1b00 */
[----:B--2---:R2:W-:Y:S04]  /*0510*/  STG.E.64 desc[UR36][R4.64+0x10], R14 ;  /* 0x0000100e04007986 */ /* 0x0045e8000c101b24 */
[----:B------:R-:W3:Y:S04]  /*0520*/  LDG.E.64 R20, desc[UR36][R8.64+0x18] ;  /* 0x0000182408147981 */ /* 0x000ee8000c1e1b00 */
[----:B---3--:R3:W-:Y:S04]  /*0530*/  STG.E.64 desc[UR36][R4.64+0x18], R20 ;  /* 0x0000181404007986 */ /* 0x0087e8000c101b24 */
[----:B------:R-:W4:Y:S04]  /*0540*/  LDG.E.64 R30, desc[UR36][R8.64+0x20] ;  /* 0x00002024081e7981 */ /* 0x000f28000c1e1b00 */
[----:B----4-:R4:W-:Y:S04]  /*0550*/  STG.E.64 desc[UR36][R4.64+0x20], R30 ;  /* 0x0000201e04007986 */ /* 0x0109e8000c101b24 */
[----:B------:R-:W5:Y:S04]  /*0560*/  LDG.E.64 R32, desc[UR36][R8.64+0x28] ;  /* 0x0000282408207981 */ /* 0x000f68000c1e1b00 */
[----:B-----5:R5:W-:Y:S04]  /*0570*/  STG.E.64 desc[UR36][R4.64+0x28], R32 ;  /* 0x0000282004007986 */ /* 0x020be8000c101b24 */
[----:B0-----:R-:W2:Y:S04]  /*0580*/  LDG.E.64 R10, desc[UR36][R8.64+0x30] ;  /* 0x00003024080a7981 */ /* 0x001ea8000c1e1b00 */
[----:B--2---:R0:W-:Y:S04]  /*0590*/  STG.E.64 desc[UR36][R4.64+0x30], R10 ;  /* 0x0000300a04007986 */ /* 0x0041e8000c101b24 */
[----:B-1----:R-:W2:Y:S04]  /*05a0*/  LDG.E.64 R12, desc[UR36][R8.64+0x38] ;  /* 0x00003824080c7981 */ /* 0x002ea8000c1e1b00 */
[----:B--2---:R1:W-:Y:S04]  /*05b0*/  STG.E.64 desc[UR36][R4.64+0x38], R12 ;  /* 0x0000380c04007986 */ /* 0x0043e8000c101b24 */
[----:B------:R-:W2:Y:S04]  /*05c0*/  LDG.E.64 R14, desc[UR36][R8.64+0x40] ;  /* 0x00004024080e7981 */ /* 0x000ea8000c1e1b00 */
[----:B--2---:R2:W-:Y:S04]  /*05d0*/  STG.E.64 desc[UR36][R4.64+0x40], R14 ;  /* 0x0000400e04007986 */ /* 0x0045e8000c101b24 */
[----:B---3--:R-:W3:Y:S04]  /*05e0*/  LDG.E.64 R20, desc[UR36][R8.64+0x48] ;  /* 0x0000482408147981 */ /* 0x008ee8000c1e1b00 */
[----:B---3--:R3:W-:Y:S04]  /*05f0*/  STG.E.64 desc[UR36][R4.64+0x48], R20 ;  /* 0x0000481404007986 */ /* 0x0087e8000c101b24 */
[----:B----4-:R-:W4:Y:S04]  /*0600*/  LDG.E.64 R30, desc[UR36][R8.64+0x50] ;  /* 0x00005024081e7981 */ /* 0x010f28000c1e1b00 */
[----:B----4-:R4:W-:Y:S04]  /*0610*/  STG.E.64 desc[UR36][R4.64+0x50], R30 ;  /* 0x0000501e04007986 */ /* 0x0109e8000c101b24 */
[----:B-----5:R-:W5:Y:S04]  /*0620*/  LDG.E.64 R32, desc[UR36][R8.64+0x58] ;  /* 0x0000582408207981 */ /* 0x020f68000c1e1b00 */
[----:B-----5:R4:W-:Y:S04]  /*0630*/  STG.E.64 desc[UR36][R4.64+0x58], R32 ;  /* 0x0000582004007986 */ /* 0x0209e8000c101b24 */
[----:B0-----:R-:W5:Y:S04]  /*0640*/  LDG.E.64 R10, desc[UR36][R8.64+0x60] ;  /* 0x00006024080a7981 */ /* 0x001f68000c1e1b00 */
[----:B-----5:R4:W-:Y:S04]  /*0650*/  STG.E.64 desc[UR36][R4.64+0x60], R10 ;  /* 0x0000600a04007986 */ /* 0x0209e8000c101b24 */
[----:B-1----:R-:W5:Y:S04]  /*0660*/  LDG.E.64 R12, desc[UR36][R8.64+0x68] ;  /* 0x00006824080c7981 */ /* 0x002f68000c1e1b00 */
[----:B-----5:R4:W-:Y:S04]  /*0670*/  STG.E.64 desc[UR36][R4.64+0x68], R12 ;  /* 0x0000680c04007986 */ /* 0x0209e8000c101b24 */
[----:B--2---:R-:W2:Y:S04]  /*0680*/  LDG.E.64 R14, desc[UR36][R8.64+0x70] ;  /* 0x00007024080e7981 */ /* 0x004ea8000c1e1b00 */
[----:B--2---:R4:W-:Y:S04]  /*0690*/  STG.E.64 desc[UR36][R4.64+0x70], R14 ;  /* 0x0000700e04007986 */ /* 0x0049e8000c101b24 */
[----:B---3--:R-:W2:Y:S01]  /*06a0*/  LDG.E.64 R20, desc[UR36][R8.64+0x78] ;  /* 0x0000782408147981 */ /* 0x008ea2000c1e1b00 */
[----:B------:R-:W-:-:S05]  /*06b0*/  VIADD R0, R0, 0x10 ;  /* 0x0000001000007836 */ /* 0x000fca0000000000 */
[----:B------:R-:W-:Y:S01]  /*06c0*/  ISETP.NE.AND P0, PT, R0, R3, PT ;  /* 0x000000030000720c */ /* 0x000fe20003f05270 */
[----:B--2---:R4:W-:-:S12]  /*06d0*/  STG.E.64 desc[UR36][R4.64+0x78], R20 ;  /* 0x0000781404007986 */ /* 0x0049d8000c101b24 */
[----:B------:R-:W-:Y:S05]  /*06e0*/  @P0 BRA `(.L_x_4) ;  /* 0xfffffffc00680947 */ /* 0x000fea000383ffff */
.L_x_3:
[----:B------:R-:W-:Y:S05]  /*06f0*/  @!P1 BRA `(.L_x_2) ;  /* 0x0000000000d09947 */ /* 0x000fea0003800000 */
[----:B------:R-:W-:Y:S02]  /*0700*/  ISETP.GE.U32.AND P0, PT, R34, 0x8, PT ;  /* 0x000000082200780c */ /* 0x000fe40003f06070 */
[----:B------:R-:W-:-:S04]  /*0710*/  LOP3.LUT R0, R2, 0x7, RZ, 0xc0, !PT ;  /* 0x0000000702007812 */ /* 0x000fc800078ec0ff */
[----:B------:R-:W-:-:S07]  /*0720*/  ISETP.NE.AND P1, PT, R0, RZ, PT ;  /* 0x000000ff0000720c */ /* 0x000fce0003f25270 */
[----:B------:R-:W-:Y:S06]  /*0730*/  @!P0 BRA `(.L_x_5) ;  /* 0x0000000000508947 */ /* 0x000fec0003800000 */
        /* <DEDUP_REMOVED lines=11> */
[----:B------:R-:W3:Y:S04]  /*07f0*/  LDG.E.64 R30, desc[UR36][R8.64+0x20] ;  /* 0x00002024081e7981 */ /* 0x000ee8000c1e1b00 */
[----:B---3--:R2:W-:Y:S04]  /*0800*/  STG.E.64 desc[UR36][R4.64+0x20], R30 ;  /* 0x0000201e04007986 */ /* 0x0085e8000c101b24 */
[----:B------:R-:W3:Y:S04]  /*0810*/  LDG.E.64 R32, desc[UR36][R8.64+0x28] ;  /* 0x0000282408207981 */ /* 0x000ee8000c1e1b00 */
[----:B---3--:R2:W-:Y:S04]  /*0820*/  STG.E.64 desc[UR36][R4.64+0x28], R32 ;  /* 0x0000282004007986 */ /* 0x0085e8000c101b24 */
[----:B0-----:R-:W3:Y:S04]  /*0830*/  LDG.E.64 R10, desc[UR36][R8.64+0x30] ;  /* 0x00003024080a7981 */ /* 0x001ee8000c1e1b00 */
[----:B---3--:R2:W-:Y:S04]  /*0840*/  STG.E.64 desc[UR36][R4.64+0x30], R10 ;  /* 0x0000300a04007986 */ /* 0x0085e8000c101b24 */
[----:B-1----:R-:W3:Y:S01]  /*0850*/  LDG.E.64 R12, desc[UR36][R8.64+0x38] ;  /* 0x00003824080c7981 */ /* 0x002ee2000c1e1b00 */
[----:B------:R-:W-:-:S03]  /*0860*/  VIADD R3, R3, 0x8 ;  /* 0x0000000803037836 */ /* 0x000fc60000000000 */
[----:B---3--:R2:W-:Y:S04]  /*0870*/  STG.E.64 desc[UR36][R4.64+0x38], R12 ;  /* 0x0000380c04007986 */ /* 0x0085e8000c101b24 */
.L_x_5:
[----:B------:R-:W-:Y:S05]  /*0880*/  @!P1 BRA `(.L_x_2) ;  /* 0x00000000006c9947 */ /* 0x000fea0003800000 */
[----:B------:R-:W-:Y:S02]  /*0890*/  ISETP.GE.U32.AND P0, PT, R0, 0x4, PT ;  /* 0x000000040000780c */ /* 0x000fe40003f06070 */
[----:B--2-4-:R-:W-:-:S04]  /*08a0*/  LOP3.LUT R30, R2, 0x3, RZ, 0xc0, !PT ;  /* 0x00000003021e7812 */ /* 0x014fc800078ec0ff */
[----:B------:R-:W-:-:S07]  /*08b0*/  ISETP.NE.AND P1, PT, R30, RZ, PT ;  /* 0x000000ff1e00720c */ /* 0x000fce0003f25270 */
[----:B------:R-:W-:Y:S06]  /*08c0*/  @!P0 BRA `(.L_x_6) ;  /* 0x0000000000308947 */ /* 0x000fec0003800000 */
[----:B------:R-:W0:Y:S02]  /*08d0*/  LDC.64 R8, c[0x0][0x388] ;  /* 0x0000e200ff087b82 */ /* 0x000e240000000a00 */
[----:B0-----:R-:W-:-:S05]  /*08e0*/  IMAD.WIDE.U32 R8, R3, 0x8, R8 ;  /* 0x0000000803087825 */ /* 0x001fca00078e0008 */
[----:B------:R-:W2:Y:S01]  /*08f0*/  LDG.E.64 R10, desc[UR36][R8.64] ;  /* 0x00000024080a7981 */ /* 0x000ea2000c1e1b00 */
[----:B------:R-:W-:-:S05]  /*0900*/  IMAD.WIDE.U32 R4, R3, 0x8, R18 ;  /* 0x0000000803047825 */ /* 0x000fca00078e0012 */
[----:B--2---:R0:W-:Y:S04]  /*0910*/  STG.E.64 desc[UR36][R4.64], R10 ;  /* 0x0000000a04007986 */ /* 0x0041e8000c101b24 */
[----:B------:R-:W2:Y:S04]  /*0920*/  LDG.E.64 R12, desc[UR36][R8.64+0x8] ;  /* 0x00000824080c7981 */ /* 0x000ea8000c1e1b00 */
[----:B--2---:R0:W-:Y:S04]  /*0930*/  STG.E.64 desc[UR36][R4.64+0x8], R12 ;  /* 0x0000080c04007986 */ /* 0x0041e8000c101b24 */
[----:B------:R-:W2:Y:S04]  /*0940*/  LDG.E.64 R14, desc[UR36][R8.64+0x10] ;  /* 0x00001024080e7981 */ /* 0x000ea8000c1e1b00 */
[----:B--2---:R0:W-:Y:S04]  /*0950*/  STG.E.64 desc[UR36][R4.64+0x10], R14 ;  /* 0x0000100e04007986 */ /* 0x0041e8000c101b24 */
[----:B------:R-:W2:Y:S01]  /*0960*/  LDG.E.64 R20, desc[UR36][R8.64+0x18] ;  /* 0x0000182408147981 */ /* 0x000ea2000c1e1b00 */
[----:B------:R-:W-:-:S03]  /*0970*/  VIADD R3, R3, 0x4 ;  /* 0x0000000403037836 */ /* 0x000fc60000000000 */
[----:B--2---:R0:W-:Y:S04]  /*0980*/  STG.E.64 desc[UR36][R4.64+0x18], R20 ;  /* 0x0000181404007986 */ /* 0x0041e8000c101b24 */
.L_x_6:
[----:B------:R-:W-:Y:S05]  /*0990*/  @!P1 BRA `(.L_x_2) ;  /* 0x0000000000289947 */ /* 0x000fea0003800000 */
[----:B0-----:R-:W0:Y:S01]  /*09a0*/  LDC.64 R10, c[0x0][0x388] ;  /* 0x0000e200ff0a7b82 */ /* 0x001e220000000a00 */
[----:B------:R-:W-:-:S05]  /*09b0*/  UMOV UR4, URZ ;  /* 0x000000ff00047c82 */ /* 0x000fca0008000000 */
.L_x_7:
[----:B01----:R-:W-:-:S06]  /*09c0*/  IMAD.WIDE.U32 R4, R3, 0x8, R10 ;  /* 0x0000000803047825 */ /* 0x003fcc00078e000a */
[----:B------:R-:W2:Y:S01]  /*09d0*/  LDG.E.64 R4, desc[UR36][R4.64] ;  /* 0x0000002404047981 */ /* 0x000ea2000c1e1b00 */
[----:B------:R-:W-:Y:S01]  /*09e0*/  IMAD.WIDE.U32 R8, R3, 0x8, R18 ;  /* 0x0000000803087825 */ /* 0x000fe200078e0012 */
[----:B------:R-:W-:-:S03]  /*09f0*/  UIADD3 UR4, UPT, UPT, UR4, 0x1, URZ ;  /* 0x0000000104047890 */ /* 0x000fc6000fffe0ff */
[----:B------:R-:W-:-:S03]  /*0a00*/  VIADD R3, R3, 0x1 ;  /* 0x0000000103037836 */ /* 0x000fc60000000000 */
[----:B------:R-:W-:Y:S01]  /*0a10*/  ISETP.NE.AND P0, PT, R30, UR4, PT ;  /* 0x000000041e007c0c */ /* 0x000fe2000bf05270 */
[----:B--2---:R1:W-:-:S12]  /*0a20*/  STG.E.64 desc[UR36][R8.64], R4 ;  /* 0x0000000408007986 */ /* 0x0043d8000c101b24 */
[----:B------:R-:W-:Y:S05]  /*0a30*/  @P0 BRA `(.L_x_7) ;  /* 0xfffffffc00e00947 */ /* 0x000fea000383ffff */
.L_x_2:
[----:B------:R-:W-:Y:S01]  /*0a40*/  ISETP.NE.U32.AND P0, PT, R16, RZ, PT ;  /* 0x000000ff1000720c */ /* 0x000fe20003f05070 */
[----:B------:R-:W-:Y:S03]  /*0a50*/  BSSY.RECONVERGENT B0, `(.L_x_8) ;  /* 0x00000ef000007945 */ /* 0x000fe60003800200 */
[----:B------:R-:W-:-:S13]  /*0a60*/  ISETP.NE.AND.EX P0, PT, R29, RZ, PT, P0 ;  /* 0x000000ff1d00720c */ /* 0x000fda0003f05300 */
[----:B------:R-:W-:Y:S05]  /*0a70*/  @!P0 BRA `(.L_x_9) ;  /* 0x0000000c00b08947 */ /* 0x000fea0003800000 */
[--C-:B012-4-:R-:W-:Y:S01]  /*0a80*/  SHF.R.U64 R5, R16, 0x1, R29.reuse ;  /* 0x0000000110057819 */ /* 0x117fe2000000121d */
[----:B------:R-:W-:Y:S01]  /*0a90*/  IMAD.MOV.U32 R3, RZ, RZ, RZ ;  /* 0x000000ffff037224 */ /* 0x000fe200078e00ff */
[----:B------:R-:W-:Y:S02]  /*0aa0*/  SHF.R.U32.HI R4, RZ, 0x1, R29 ;  /* 0x00000001ff047819 */ /* 0x000fe4000001161d */
[C---:B------:R-:W-:Y:S02]  /*0ab0*/  LOP3.LUT R0, R2.reuse, 0xf, RZ, 0xc0, !PT ;  /* 0x0000000f02007812 */ /* 0x040fe400078ec0ff */
[----:B------:R-:W-:Y:S02]  /*0ac0*/  LOP3.LUT R2, R2, 0x7, RZ, 0xc0, !PT ;  /* 0x0000000702027812 */ /* 0x000fe400078ec0ff */
[----:B------:R-:W-:Y:S02]  /*0ad0*/  LOP3.LUT R14, R5, R16, RZ, 0x3c, !PT ;  /* 0x00000010050e7212 */ /* 0x000fe400078e3cff */
[----:B------:R-:W-:-:S07]  /*0ae0*/  LOP3.LUT R15, R4, R29, RZ, 0x3c, !PT ;  /* 0x0000001d040f7212 */ /* 0x000fce00078e3cff */
.L_x_16:
[----:B0-----:R-:W0:Y:S01]  /*0af0*/  LDC R20, c[0x0][0x390] ;  /* 0x0000e400ff147b82 */ /* 0x001e220000000800 */
[----:B-1234-:R-:W-:Y:S01]  /*0b00*/  LOP3.LUT R4, R14, 0x1, RZ, 0xc0, !PT ;  /* 0x000000010e047812 */ /* 0x01efe200078ec0ff */
[----:B------:R-:W-:Y:S03]  /*0b10*/  BSSY.RECONVERGENT B1, `(.L_x_10) ;  /* 0x00000dc000017945 */ /* 0x000fe60003800200 */
[----:B------:R-:W-:Y:S02]  /*0b20*/  ISETP.NE.U32.AND P0, PT, R4, 0x1, PT ;  /* 0x000000010400780c */ /* 0x000fe40003f05070 */
[----:B0-----:R-:W-:-:S04]  /*0b30*/  ISETP.GE.AND P1, PT, R20, 0x1, PT ;  /* 0x000000011400780c */ /* 0x001fc80003f26270 */
[----:B------:R-:W-:-:S13]  /*0b40*/  ISETP.NE.U32.OR.EX P0, PT, RZ, RZ, !P1, P0 ;  /* 0x000000ffff00720c */ /* 0x000fda0004f05500 */
[----:B------:R-:W-:Y:S05]  /*0b50*/  @P0 BRA `(.L_x_11) ;  /* 0x0000000c005c0947 */ /* 0x000fea0003800000 */
[----:B------:R-:W-:Y:S01]  /*0b60*/  ISETP.GE.U32.AND P0, PT, R20, 0x10, PT ;  /* 0x000000101400780c */ /* 0x000fe20003f06070 */
[----:B------:R-:W-:Y:S02]  /*0b70*/  IMAD R21, R3, R20, RZ ;  /* 0x0000001403157224 */ /* 0x000fe400078e02ff */
[----:B------:R-:W-:-:S10]  /*0b80*/  IMAD.MOV.U32 R30, RZ, RZ, RZ ;  /* 0x000000ffff1e7224 */ /* 0x000fd400078e00ff */
[----:B------:R-:W-:Y:S05]  /*0b90*/  @!P0 BRA `(.L_x_12) ;  /* 0x0000000400688947 */ /* 0x000fea0003800000 */
[----:B------:R-:W-:-:S07]  /*0ba0*/  IMAD.MOV.U32 R30, RZ, RZ, RZ ;  /* 0x000000ffff1e7224 */ /* 0x000fce00078e00ff */
.L_x_13:
[----:B------:R-:W0:Y:S01]  /*0bb0*/  LDC.64 R12, c[0x0][0x398] ;  /* 0x0000e600ff0c7b82 */ /* 0x000e220000000a00 */
[----:B-1----:R-:W-:Y:S02]  /*0bc0*/  IMAD.IADD R5, R21, 0x1, R30 ;  /* 0x0000000115057824 */ /* 0x002fe400078e021e */
[----:B------:R-:W-:-:S04]  /*0bd0*/  IMAD.WIDE.U32 R10, R30, 0x8, R18 ;  /* 0x000000081e0a7825 */ /* 0x000fc800078e0012 */
[----:B0-----:R-:W-:Y:S02]  /*0be0*/  IMAD.WIDE.U32 R12, R5, 0x8, R12 ;  /* 0x00000008050c7825 */ /* 0x001fe400078e000c */
[----:B------:R-:W2:Y:S04]  /*0bf0*/  LDG.E.64 R4, desc[UR36][R10.64] ;  /* 0x000000240a047981 */ /* 0x000ea8000c1e1b00 */
[----:B------:R-:W3:Y:S02]  /*0c00*/  LDG.E.64 R34, desc[UR36][R12.64] ;  /* 0x000000240c227981 */ /* 0x000ee4000c1e1b00 */
[----:B---3--:R-:W2:Y:S02]  /*0c10*/  I2F.F64.S64 R8, R34 ;  /* 0x0000002200087312 */ /* 0x008ea40000301c00 */
[----:B--2---:R-:W-:Y:S01]  /*0c20*/  DADD R34, R8, R4 ;  /* 0x0000000008227229 */ /* 0x004fe20000000004 */
[----:B------:R-:W2:Y:S06]  /*0c30*/  LDG.E.64 R4, desc[UR36][R10.64+0x8] ;  /* 0x000008240a047981 */ /* 0x000eac000c1e1b00 */
[----:B------:R0:W-:Y:S04]  /*0c40*/  STG.E.64 desc[UR36][R10.64], R34 ;  /* 0x000000220a007986 */ /* 0x0001e8000c101b24 */
        /* <DEDUP_REMOVED lines=10> */
[----:B0-----:R-:W4:Y:S02]  /*0cf0*/  LDG.E.64 R34, desc[UR36][R12.64+0x18] ;  /* 0x000018240c227981 */ /* 0x001f24000c1e1b00 */
[----:B----4-:R-:W2:Y:S02]  /*0d00*/  I2F.F64.S64 R8, R34 ;  /* 0x0000002200087312 */ /* 0x010ea40000301c00 */
[----:B--2---:R-:W-:Y:S01]  /*0d10*/  DADD R34, R8, R4 ;  /* 0x0000000008227229 */ /* 0x004fe20000000004 */
[----:B------:R-:W2:Y:S06]  /*0d20*/  LDG.E.64 R4, desc[UR36][R10.64+0x20] ;  /* 0x000020240a047981 */ /* 0x000eac000c1e1b00 */
[----:B------:R0:W-:Y:S04]  /*0d30*/  STG.E.64 desc[UR36][R10.64+0x18], R34 ;  /* 0x000018220a007986 */ /* 0x0001e8000c101b24 */
[----:B-1----:R-:W4:Y:S02]  /*0d40*/  LDG.E.64 R32, desc[UR36][R12.64+0x20] ;  /* 0x000020240c207981 */ /* 0x002f24000c1e1b00 */
[----:B----4-:R-:W2:Y:S02]  /*0d50*/  I2F.F64.S64 R8, R32 ;  /* 0x0000002000087312 */ /* 0x010ea40000301c00 */
[----:B--2---:R-:W-:Y:S01]  /*0d60*/  DADD R32, R8, R4 ;  /* 0x0000000008207229 */ /* 0x004fe20000000004 */
[----:B------:R-:W2:Y:S06]  /*0d70*/  LDG.E.64 R4, desc[UR36][R10.64+0x28] ;  /* 0x000028240a047981 */ /* 0x000eac000c1e1b00 */
[----:B------:R1:W-:Y:S04]  /*0d80*/  STG.E.64 desc[UR36][R10.64+0x20], R32 ;  /* 0x000020200a007986 */ /* 0x0003e8000c101b24 */
[----:B---3--:R-:W3:Y:S02]  /*0d90*/  LDG.E.64 R36, desc[UR36][R12.64+0x28] ;  /* 0x000028240c247981 */ /* 0x008ee4000c1e1b00 */
        /* <DEDUP_REMOVED lines=42> */
[----:B------:R-:W3:Y:S06]  /*1040*/  LDG.E.64 R4, desc[UR36][R10.64+0x70] ;  /* 0x000070240a047981 */ /* 0x000eec000c1e1b00 */
[----:B------:R1:W-:Y:S04]  /*1050*/  STG.E.64 desc[UR36][R10.64+0x68], R32 ;  /* 0x000068200a007986 */ /* 0x0003e8000c101b24 */
[----:B------:R-:W2:Y:S02]  /*1060*/  LDG.E.64 R8, desc[UR36][R12.64+0x70] ;  /* 0x000070240c087981 */ /* 0x000ea4000c1e1b00 */
[----:B--2---:R-:W3:Y:S02]  /*1070*/  I2F.F64.S64 R8, R8 ;  /* 0x0000000800087312 */ /* 0x004ee40000301c00 */
[----:B---3--:R-:W-:Y:S01]  /*1080*/  DADD R36, R8, R4 ;  /* 0x0000000008247229 */ /* 0x008fe20000000004 */
[----:B------:R-:W2:Y:S06]  /*1090*/  LDG.E.64 R4, desc[UR36][R10.64+0x78] ;  /* 0x000078240a047981 */ /* 0x000eac000c1e1b00 */
[----:B------:R1:W-:Y:S04]  /*10a0*/  STG.E.64 desc[UR36][R10.64+0x70], R36 ;  /* 0x000070240a007986 */ /* 0x0003e8000c101b24 */
[----:B0-----:R-:W3:Y:S01]  /*10b0*/  LDG.E.64 R34, desc[UR36][R12.64+0x78] ;  /* 0x000078240c227981 */ /* 0x001ee2000c1e1b00 */
[----:B------:R-:W-:Y:S01]  /*10c0*/  VIADD R30, R30, 0x10 ;  /* 0x000000101e1e7836 */ /* 0x000fe20000000000 */
[----:B------:R-:W-:-:S04]  /*10d0*/  LOP3.LUT R31, R20, 0x7ffffff0, RZ, 0xc0, !PT ;  /* 0x7ffffff0141f7812 */ /* 0x000fc800078ec0ff */
[----:B------:R-:W-:Y:S01]  /*10e0*/  ISETP.NE.AND P0, PT, R30, R31, PT ;  /* 0x0000001f1e00720c */ /* 0x000fe20003f05270 */
[----:B---3--:R-:W2:Y:S02]  /*10f0*/  I2F.F64.S64 R34, R34 ;  /* 0x0000002200227312 */ /* 0x008ea40000301c00 */
[----:B--2---:R-:W-:-:S07]  /*1100*/  DADD R4, R34, R4 ;  /* 0x0000000022047229 */ /* 0x004fce0000000004 */
[----:B------:R1:W-:Y:S03]  /*1110*/  STG.E.64 desc[UR36][R10.64+0x78], R4 ;  /* 0x000078040a007986 */ /* 0x0003e6000c101b24 */
[----:B------:R-:W-:Y:S05]  /*1120*/  @P0 BRA `(.L_x_13) ;  /* 0xfffffff800a00947 */ /* 0x000fea000383ffff */
[----:B------:R-:W-:-:S07]  /*1130*/  IMAD.MOV.U32 R30, RZ, RZ, R31 ;  /* 0x000000ffff1e7224 */ /* 0x000fce00078e001f */
.L_x_12:
[----:B------:R-:W-:-:S13]  /*1140*/  ISETP.NE.AND P0, PT, R0, RZ, PT ;  /* 0x000000ff0000720c */ /* 0x000fda0003f05270 */
[----:B------:R-:W-:Y:S05]  /*1150*/  @!P0 BRA `(.L_x_11) ;  /* 0x0000000400dc8947 */ /* 0x000fea0003800000 */
[----:B-1----:R-:W-:Y:S01]  /*1160*/  VIADD R4, R0, 0xffffffff ;  /* 0xffffffff00047836 */ /* 0x002fe20000000000 */
[----:B------:R-:W-:-:S04]  /*1170*/  ISETP.NE.AND P1, PT, R2, RZ, PT ;  /* 0x000000ff0200720c */ /* 0x000fc80003f25270 */
[----:B------:R-:W-:-:S13]  /*1180*/  ISETP.GE.U32.AND P0, PT, R4, 0x7, PT ;  /* 0x000000070400780c */ /* 0x000fda0003f06070 */
[----:B------:R-:W-:Y:S05]  /*1190*/  @!P0 BRA `(.L_x_14) ;  /* 0x0000000000c88947 */ /* 0x000fea0003800000 */
[----:B------:R-:W0:Y:S01]  /*11a0*/  LDC.64 R4, c[0x0][0x398] ;  /* 0x0000e600ff047b82 */ /* 0x000e220000000a00 */
[----:B------:R-:W-:Y:S01]  /*11b0*/  IMAD.IADD R33, R21, 0x1, R30 ;  /* 0x0000000115217824 */ /* 0x000fe200078e021e */
[----:B------:R-:W1:Y:S01]  /*11c0*/  LDCU.64 UR4, c[0x0][0x398] ;  /* 0x00007300ff0477ac */ /* 0x000e620008000a00 */
[----:B------:R-:W-:-:S04]  /*11d0*/  IMAD.WIDE.U32 R12, R30, 0x8, R18 ;  /* 0x000000081e0c7825 */ /* 0x000fc800078e0012 */
[----:B0-----:R-:W-:Y:S02]  /*11e0*/  IMAD.WIDE.U32 R32, R33, 0x8, R4 ;  /* 0x0000000821207825 */ /* 0x001fe400078e0004 */
[----:B------:R-:W2:Y:S04]  /*11f0*/  LDG.E.64 R4, desc[UR36][R12.64] ;  /* 0x000000240c047981 */ /* 0x000ea8000c1e1b00 */
[----:B------:R-:W3:Y:S01]  /*1200*/  LDG.E.64 R32, desc[UR36][R32.64] ;  /* 0x0000002420207981 */ /* 0x000ee2000c1e1b00 */
[----:B------:R-:W-:-:S05]  /*1210*/  IADD3 R11, P0, PT, R21, R30, RZ ;  /* 0x0000001e150b7210 */ /* 0x000fca0007f1e0ff */
[----:B------:R-:W-:Y:S01]  /*1220*/  IMAD.X R34, RZ, RZ, RZ, P0 ;  /* 0x000000ffff227224 */ /* 0x000fe200000e06ff */
[----:B-1----:R-:W-:-:S04]  /*1230*/  LEA R10, P0, R11, UR4, 0x3 ;  /* 0x000000040b0a7c11 */ /* 0x002fc8000f8018ff */
[----:B------:R-:W-:Y:S01]  /*1240*/  LEA.HI.X R11, R11, UR5, R34, 0x3, P0 ;  /* 0x000000050b0b7c11 */ /* 0x000fe200080f1c22 */
        /* <DEDUP_REMOVED lines=27> */
[----:B------:R-:W0:Y:S06]  /*1400*/  LDG.E.64 R4, desc[UR36][R12.64+0x30] ;  /* 0x000030240c047981 */ /* 0x000e2c000c1e1b00 */
[----:B------:R2:W-:Y:S04]  /*1410*/  STG.E.64 desc[UR36][R12.64+0x28], R32 ;  /* 0x000028200c007986 */ /* 0x0005e8000c101b24 */
[----:B------:R-:W3:Y:S02]  /*1420*/  LDG.E.64 R8, desc[UR36][R10.64+0x30] ;  /* 0x000030240a087981 */ /* 0x000ee4000c1e1b00 */
[----:B---3--:R-:W0:Y:S02]  /*1430*/  I2F.F64.S64 R8, R8 ;  /* 0x0000000800087312 */ /* 0x008e240000301c00 */
[----:B0-----:R-:W-:Y:S01]  /*1440*/  DADD R36, R8, R4 ;  /* 0x0000000008247229 */ /* 0x001fe20000000004 */
[----:B------:R-:W3:Y:S06]  /*1450*/  LDG.E.64 R4, desc[UR36][R12.64+0x38] ;  /* 0x000038240c047981 */ /* 0x000eec000c1e1b00 */
[----:B------:R2:W-:Y:S04]  /*1460*/  STG.E.64 desc[UR36][R12.64+0x30], R36 ;  /* 0x000030240c007986 */ /* 0x0005e8000c101b24 */
[----:B-1----:R-:W4:Y:S01]  /*1470*/  LDG.E.64 R34, desc[UR36][R10.64+0x38] ;  /* 0x000038240a227981 */ /* 0x002f22000c1e1b00 */
[----:B------:R-:W-:Y:S01]  /*1480*/  VIADD R30, R30, 0x8 ;  /* 0x000000081e1e7836 */ /* 0x000fe20000000000 */
[----:B----4-:R-:W3:Y:S02]  /*1490*/  I2F.F64.S64 R34, R34 ;  /* 0x0000002200227312 */ /* 0x010ee40000301c00 */
[----:B---3--:R-:W-:-:S07]  /*14a0*/  DADD R4, R34, R4 ;  /* 0x0000000022047229 */ /* 0x008fce0000000004 */
[----:B------:R2:W-:Y:S04]  /*14b0*/  STG.E.64 desc[UR36][R12.64+0x38], R4 ;  /* 0x000038040c007986 */ /* 0x0005e8000c101b24 */
.L_x_14:
[----:B------:R-:W-:Y:S05]  /*14c0*/  @!P1 BRA `(.L_x_11) ;  /* 0x0000000400009947 */ /* 0x000fea0003800000 */
[----:B--2---:R-:W-:Y:S01]  /*14d0*/  VIADD R4, R2, 0xffffffff ;  /* 0xffffffff02047836 */ /* 0x004fe20000000000 */
[----:B------:R-:W-:-:S04]  /*14e0*/  LOP3.LUT P1, RZ, R20, 0x3, RZ, 0xc0, !PT ;  /* 0x0000000314ff7812 */ /* 0x000fc8000782c0ff */
[----:B------:R-:W-:-:S13]  /*14f0*/  ISETP.GE.U32.AND P0, PT, R4, 0x3, PT ;  /* 0x000000030400780c */ /* 0x000fda0003f06070 */
[----:B------:R-:W-:Y:S05]  /*1500*/  @!P0 BRA `(.L_x_15) ;  /* 0x0000000000788947 */ /* 0x000fea0003800000 */
[----:B------:R-:W0:Y:S01]  /*1510*/  LDC.64 R36, c[0x0][0x398] ;  /* 0x0000e600ff247b82 */ /* 0x000e220000000a00 */
[----:B------:R-:W-:Y:S01]  /*1520*/  IMAD.IADD R5, R21, 0x1, R30 ;  /* 0x0000000115057824 */ /* 0x000fe200078e021e */
[----:B------:R-:W1:Y:S03]  /*1530*/  LDCU.64 UR4, c[0x0][0x398] ;  /* 0x00007300ff0477ac */ /* 0x000e660008000a00 */
[----:B0-----:R-:W-:-:S06]  /*1540*/  IMAD.WIDE.U32 R36, R5, 0x8, R36 ;  /* 0x0000000805247825 */ /* 0x001fcc00078e0024 */
[----:B------:R-:W2:Y:S01]  /*1550*/  LDG.E.64 R36, desc[UR36][R36.64] ;  /* 0x0000002424247981 */ /* 0x000ea2000c1e1b00 */
[----:B------:R-:W-:-:S05]  /*1560*/  IMAD.WIDE.U32 R4, R30, 0x8, R18 ;  /* 0x000000081e047825 */ /* 0x000fca00078e0012 */
[----:B------:R-:W3:Y:S01]  /*1570*/  LDG.E.64 R10, desc[UR36][R4.64] ;  /* 0x00000024040a7981 */ /* 0x000ee2000c1e1b00 */
[----:B------:R-:W-:-:S05]  /*1580*/  IADD3 R9, P0, PT, R21, R30, RZ ;  /* 0x0000001e15097210 */ /* 0x000fca0007f1e0ff */
[----:B------:R-:W-:Y:S01]  /*1590*/  IMAD.X R32, RZ, RZ, RZ, P0 ;  /* 0x000000ffff207224 */ /* 0x000fe200000e06ff */
[----:B-1----:R-:W-:-:S04]  /*15a0*/  LEA R8, P0, R9, UR4, 0x3 ;  /* 0x0000000409087c11 */ /* 0x002fc8000f8018ff */
[----:B------:R-:W-:Y:S01]  /*15b0*/  LEA.HI.X R9, R9, UR5, R32, 0x3, P0 ;  /* 0x0000000509097c11 */ /* 0x000fe200080f1c20 */
[----:B--2---:R-:W3:Y:S02]  /*15c0*/  I2F.F64.S64 R12, R36 ;  /* 0x00000024000c7312 */ /* 0x004ee40000301c00 */
[----:B---3--:R-:W-:Y:S01]  /*15d0*/  DADD R34, R12, R10 ;  /* 0x000000000c227229 */ /* 0x008fe2000000000a */
        /* <DEDUP_REMOVED lines=12> */
[----:B0-----:R-:W3:Y:S01]  /*16a0*/  LDG.E.64 R34, desc[UR36][R8.64+0x18] ;  /* 0x0000182408227981 */ /* 0x001ee2000c1e1b00 */
[----:B------:R-:W-:Y:S01]  /*16b0*/  VIADD R30, R30, 0x4 ;  /* 0x000000041e1e7836 */ /* 0x000fe20000000000 */
[----:B---3--:R-:W2:Y:S02]  /*16c0*/  I2F.F64.S64 R34, R34 ;  /* 0x0000002200227312 */ /* 0x008ea40000301c00 */
[----:B--2---:R-:W-:-:S07]  /*16d0*/  DADD R10, R34, R10 ;  /* 0x00000000220a7229 */ /* 0x004fce000000000a */
[----:B------:R1:W-:Y:S04]  /*16e0*/  STG.E.64 desc[UR36][R4.64+0x18], R10 ;  /* 0x0000180a04007986 */ /* 0x0003e8000c101b24 */
.L_x_15:
[----:B------:R-:W-:Y:S05]  /*16f0*/  @!P1 BRA `(.L_x_11) ;  /* 0x0000000000749947 */ /* 0x000fea0003800000 */
[----:B-1----:R-:W0:Y:S01]  /*1700*/  LDC.64 R4, c[0x0][0x398] ;  /* 0x0000e600ff047b82 */ /* 0x002e220000000a00 */
[----:B------:R-:W-:-:S04]  /*1710*/  IMAD.IADD R13, R21, 0x1, R30 ;  /* 0x00000001150d7824 */ /* 0x000fc800078e021e */
[----:B0-----:R-:W-:-:S05]  /*1720*/  IMAD.WIDE.U32 R12, R13, 0x8, R4 ;  /* 0x000000080d0c7825 */ /* 0x001fca00078e0004 */
[----:B------:R-:W2:Y:S01]  /*1730*/  LDG.E.64 R10, desc[UR36][R12.64] ;  /* 0x000000240c0a7981 */ /* 0x000ea2000c1e1b00 */
[----:B------:R-:W-:-:S05]  /*1740*/  IMAD.WIDE.U32 R4, R30, 0x8, R18 ;  /* 0x000000081e047825 */ /* 0x000fca00078e0012 */
[----:B------:R-:W3:Y:S01]  /*1750*/  LDG.E.64 R8, desc[UR36][R4.64] ;  /* 0x0000002404087981 */ /* 0x000ee2000c1e1b00 */
[----:B------:R-:W-:-:S04]  /*1760*/  LOP3.LUT R20, R20, 0x3, RZ, 0xc0, !PT ;  /* 0x0000000314147812 */ /* 0x000fc800078ec0ff */
[----:B------:R-:W-:Y:S01]  /*1770*/  ISETP.NE.AND P0, PT, R20, 0x1, PT ;  /* 0x000000011400780c */ /* 0x000fe20003f05270 */
[----:B--2---:R-:W3:Y:S02]  /*1780*/  I2F.F64.S64 R10, R10 ;  /* 0x0000000a000a7312 */ /* 0x004ee40000301c00 */
[----:B---3--:R-:W-:-:S07]  /*1790*/  DADD R8, R10, R8 ;  /* 0x000000000a087229 */ /* 0x008fce0000000008 */
[----:B------:R0:W-:Y:S03]  /*17a0*/  STG.E.64 desc[UR36][R4.64], R8 ;  /* 0x0000000804007986 */ /* 0x0001e6000c101b24 */
[----:B------:R-:W-:Y:S05]  /*17b0*/  @!P0 BRA `(.L_x_11) ;  /* 0x0000000000448947 */ /* 0x000fea0003800000 */
[----:B------:R-:W0:Y:S01]  /*17c0*/  LDCU.64 UR4, c[0x0][0x398] ;  /* 0x00007300ff0477ac */ /* 0x000e220008000a00 */
[----:B------:R-:W-:-:S05]  /*17d0*/  IADD3 R21, P0, PT, R21, R30, RZ ;  /* 0x0000001e15157210 */ /* 0x000fca0007f1e0ff */
[----:B------:R-:W-:Y:S01]  /*17e0*/  IMAD.X R10, RZ, RZ, RZ, P0 ;  /* 0x000000ffff0a7224 */ /* 0x000fe200000e06ff */
[----:B0-----:R-:W-:-:S04]  /*17f0*/  LEA R8, P0, R21, UR4, 0x3 ;  /* 0x0000000415087c11 */ /* 0x001fc8000f8018ff */
[----:B------:R-:W-:Y:S02]  /*1800*/  LEA.HI.X R9, R21, UR5, R10, 0x3, P0 ;  /* 0x0000000515097c11 */ /* 0x000fe400080f1c0a */
[----:B------:R-:W2:Y:S04]  /*1810*/  LDG.E.64 R10, desc[UR36][R4.64+0x8] ;  /* 0x00000824040a7981 */ /* 0x000ea8000c1e1b00 */
[----:B------:R-:W3:Y:S01]  /*1820*/  LDG.E.64 R12, desc[UR36][R8.64+0x8] ;  /* 0x00000824080c7981 */ /* 0x000ee2000c1e1b00 */
[----:B------:R-:W-:Y:S01]  /*1830*/  ISETP.NE.AND P0, PT, R20, 0x2, PT ;  /* 0x000000021400780c */ /* 0x000fe20003f05270 */
[----:B---3--:R-:W2:Y:S02]  /*1840*/  I2F.F64.S64 R12, R12 ;  /* 0x0000000c000c7312 */ /* 0x008ea40000301c00 */
[----:B--2---:R-:W-:-:S07]  /*1850*/  DADD R10, R12, R10 ;  /* 0x000000000c0a7229 */ /* 0x004fce000000000a */
[----:B------:R3:W-:Y:S03]  /*1860*/  STG.E.64 desc[UR36][R4.64+0x8], R10 ;  /* 0x0000080a04007986 */ /* 0x0007e6000c101b24 */
[----:B------:R-:W-:Y:S05]  /*1870*/  @!P0 BRA `(.L_x_11) ;  /* 0x0000000000148947 */ /* 0x000fea0003800000 */
[----:B------:R-:W2:Y:S04]  /*1880*/  LDG.E.64 R12, desc[UR36][R8.64+0x10] ;  /* 0x00001024080c7981 */ /* 0x000ea8000c1e1b00 */
[----:B---3--:R-:W3:Y:S01]  /*1890*/  LDG.E.64 R10, desc[UR36][R4.64+0x10] ;  /* 0x00001024040a7981 */ /* 0x008ee2000c1e1b00 */
[----:B--2---:R-:W3:Y:S02]  /*18a0*/  I2F.F64.S64 R12, R12 ;  /* 0x0000000c000c7312 */ /* 0x004ee40000301c00 */
[----:B---3--:R-:W-:-:S07]  /*18b0*/  DADD R10, R12, R10 ;  /* 0x000000000c0a7229 */ /* 0x008fce000000000a */
[----:B------:R4:W-:Y:S04]  /*18c0*/  STG.E.64 desc[UR36][R4.64+0x10], R10 ;  /* 0x0000100a04007986 */ /* 0x0009e8000c101b24 */
.L_x_11:
[----:B------:R-:W-:Y:S05]  /*18d0*/  BSYNC.RECONVERGENT B1 ;  /* 0x0000000000017941 */ /* 0x000fea0003800200 */
.L_x_10:
[C---:B------:R-:W-:Y:S01]  /*18e0*/  ISETP.GT.U32.AND P0, PT, R14.reuse, 0x1, PT ;  /* 0x000000010e00780c */ /* 0x040fe20003f04070 */
[----:B------:R-:W-:Y:S01]  /*18f0*/  VIADD R3, R3, 0x1 ;  /* 0x0000000103037836 */ /* 0x000fe20000000000 */
[--C-:B------:R-:W-:Y:S02]  /*1900*/  SHF.R.S64 R14, R14, 0x1, R15.reuse ;  /* 0x000000010e0e7819 */ /* 0x100fe4000000100f */
[----:B------:R-:W-:Y:S02]  /*1910*/  ISETP.GT.U32.AND.EX P0, PT, R15, RZ, PT, P0 ;  /* 0x000000ff0f00720c */ /* 0x000fe40003f04100 */
[----:B------:R-:W-:-:S11]  /*1920*/  SHF.R.S32.HI R15, RZ, 0x1, R15 ;  /* 0x00000001ff0f7819 */ /* 0x000fd6000001140f */
[----:B------:R-:W-:Y:S05]  /*1930*/  @P0 BRA `(.L_x_16) ;  /* 0xfffffff0006c0947 */ /* 0x000fea000383ffff */
.L_x_9:
[----:B------:R-:W-:Y:S05]  /*1940*/  BSYNC.RECONVERGENT B0 ;  /* 0x0000000000007941 */ /* 0x000fea0003800200 */
.L_x_8:
[----:B------:R-:W5:Y:S01]  /*1950*/  S2R R2, SR_TID.X ;  /* 0x0000000000027919 */ /* 0x000f620000002100 */
[----:B------:R-:W-:Y:S01]  /*1960*/  BSSY.RECONVERGENT B6, `(.L_x_17) ;  /* 0x0000012000067945 */ /* 0x000fe20003800200 */
[----:B-----5:R-:W-:-:S05]  /*1970*/  IMAD R0, R22, R23, R2 ;  /* 0x0000001716007224 */ /* 0x020fca00078e0202 */
[----:B------:R-:W-:-:S13]  /*1980*/  ISETP.GT.U32.AND P0, PT, R0, 0xf, PT ;  /* 0x0000000f0000780c */ /* 0x000fda0003f04070 */
[----:B------:R-:W-:Y:S05]  /*1990*/  @P0 BRA `(.L_x_18) ;  /* 0x0000000000380947 */ /* 0x000fea0003800000 */
[----:B0-2-4-:R-:W-:Y:S01]  /*19a0*/  MOV R12, 0x0 ;  /* 0x00000000000c7802 */ /* 0x015fe20000000f00 */
[----:B-1----:R-:W-:Y:S01]  /*19b0*/  IMAD.MOV.U32 R8, RZ, RZ, R26 ;  /* 0x000000ffff087224 */ /* 0x002fe200078e001a */
[----:B------:R0:W-:Y:S01]  /*19c0*/  STL.64 [R1], R22 ;  /* 0x0000001601007387 */ /* 0x0001e20000100a00 */
[----:B------:R-:W-:Y:S01]  /*19d0*/  IMAD.MOV.U32 R9, RZ, RZ, R27 ;  /* 0x000000ffff097224 */ /* 0x000fe200078e001b */
[----:B------:R-:W1:Y:S01]  /*19e0*/  LDCU.64 UR4, c[0x4][0x8] ;  /* 0x01000100ff0477ac */ /* 0x000e620008000a00 */
[----:B---3--:R-:W-:Y:S01]  /*19f0*/  IMAD.MOV.U32 R10, RZ, RZ, R25 ;  /* 0x000000ffff0a7224 */ /* 0x008fe200078e0019 */
[----:B------:R0:W-:Y:S01]  /*1a00*/  STL [R1+0x8], R2 ;  /* 0x0000080201007387 */ /* 0x0001e20000100800 */
[----:B------:R-:W-:Y:S01]  /*1a10*/  IMAD.MOV.U32 R11, RZ, RZ, R24 ;  /* 0x000000ffff0b7224 */ /* 0x000fe200078e0018 */
[----:B------:R-:W2:Y:S04]  /*1a20*/  LDC.64 R12, c[0x4][R12] ;  /* 0x010000000c0c7b82 */ /* 0x000ea80000000a00 */
[----:B------:R0:W-:Y:S01]  /*1a30*/  STL.128 [R1+0x10], R8 ;  /* 0x0000100801007387 */ /* 0x0001e20000100c00 */
[----:B-1----:R-:W-:-:S02]  /*1a40*/  IMAD.U32 R4, RZ, RZ, UR4 ;  /* 0x00000004ff047e24 */ /* 0x002fc4000f8e00ff */
[----:B------:R-:W-:-:S07]  /*1a50*/  IMAD.U32 R5, RZ, RZ, UR5 ;  /* 0x00000005ff057e24 */ /* 0x000fce000f8e00ff */
[----:B------:R-:W-:-:S07]  /*1a60*/  LEPC R20, `(.L_x_18) ;  /* 0x000000001014794e */ /* 0x000fce0000000000 */
[----:B0-2---:R-:W-:Y:S05]  /*1a70*/  CALL.ABS.NOINC R12 ;  /* 0x000000000c007343 */ /* 0x005fea0003c00000 */
.L_x_18:
[----:B------:R-:W-:Y:S05]  /*1a80*/  BSYNC.RECONVERGENT B6 ;  /* 0x0000000000067941 */ /* 0x000fea0003800200 */
.L_x_17:
[----:B------:R-:W-:Y:S01]  /*1a90*/  ISETP.GE.U32.AND P0, PT, R26, R25, PT ;  /* 0x000000191a00720c */ /* 0x000fe20003f06070 */
[----:B------:R-:W-:Y:S01]  /*1aa0*/  BSSY.RECONVERGENT B0, `(.L_x_19) ;  /* 0x0000175000007945 */ /* 0x000fe20003800200 */
[----:B01234-:R-:W-:Y:S02]  /*1ab0*/  CS2R R4, SRZ ;  /* 0x0000000000047805 */ /* 0x01ffe4000001ff00 */
[----:B------:R-:W-:-:S13]  /*1ac0*/  ISETP.GE.U32.AND.EX P0, PT, R27, R24, PT, P0 ;  /* 0x000000181b00720c */ /* 0x000fda0003f06100 */
[----:B------:R-:W-:Y:S05]  /*1ad0*/  @P0 BRA `(.L_x_20) ;  /* 0x0000001400c40947 */ /* 0x000fea0003800000 */
[----:B------:R-:W0:Y:S01]  /*1ae0*/  LDC R3, c[0x0][0x390] ;  /* 0x0000e400ff037b82 */ /* 0x000e220000000800 */
[----:B------:R-:W-:-:S04]  /*1af0*/  LOP3.LUT R0, R16, 0x1, RZ, 0xc0, !PT ;  /* 0x0000000110007812 */ /* 0x000fc800078ec0ff */
[----:B------:R-:W-:Y:S01]  /*1b00*/  ISETP.NE.U32.AND P0, PT, R0, 0x1, PT ;  /* 0x000000010000780c */ /* 0x000fe20003f05070 */
[----:B------:R-:W-:-:S03]  /*1b10*/  IMAD.MOV.U32 R0, RZ, RZ, 0x1 ;  /* 0x00000001ff007424 */ /* 0x000fc600078e00ff */
[----:B------:R-:W-:-:S04]  /*1b20*/  ISETP.NE.U32.AND.EX P0, PT, RZ, RZ, PT, P0 ;  /* 0x000000ffff00720c */ /* 0x000fc80003f05100 */
[----:B------:R-:W-:Y:S02]  /*1b30*/  SEL R0, R0, 0xffffffff, !P0 ;  /* 0xffffffff00007807 */ /* 0x000fe40004000000 */
[----:B0-----:R-:W-:-:S13]  /*1b40*/  ISETP.GE.AND P1, PT, R3, 0x1, PT ;  /* 0x000000010300780c */ /* 0x001fda0003f26270 */
[----:B------:R-:W-:Y:S05]  /*1b50*/  @!P1 BRA `(.L_x_21) ;  /* 0x00000010001c9947 */ /* 0x000fea0003800000 */
[----:B------:R-:W0:Y:S01]  /*1b60*/  LDCU UR6, c[0x0][0x390] ;  /* 0x00007200ff0677ac */ /* 0x000e220008000800 */
[----:B------:R-:W-:Y:S01]  /*1b70*/  IMAD R23, R22, R23, R2 ;  /* 0x0000001716177224 */ /* 0x000fe200078e0202 */
[----:B------:R-:W-:Y:S01]  /*1b80*/  LOP3.LUT R3, R3, 0x7, RZ, 0xc0, !PT ;  /* 0x0000000703037812 */ /* 0x000fe200078ec0ff */
[----:B------:R-:W1:Y:S02]  /*1b90*/  LDCU.64 UR4, c[0x0][0x380] ;  /* 0x00007000ff0477ac */ /* 0x000e640008000a00 */
[----:B0-----:R-:W-:-:S04]  /*1ba0*/  IMAD.WIDE.U32 R4, R23, UR6, RZ ;  /* 0x0000000617047c25 */ /* 0x001fc8000f8e00ff */
[----:B------:R-:W-:Y:S02]  /*1bb0*/  IMAD.SHL.U32 R2, R4, 0x8, RZ ;  /* 0x0000000804027824 */ /* 0x000fe400078e00ff */
[----:B------:R-:W-:-:S03]  /*1bc0*/  IMAD R23, R28, R23, RZ ;  /* 0x000000171c177224 */ /* 0x000fc600078e02ff */
[----:B-1----:R-:W-:Y:S01]  /*1bd0*/  IADD3 R2, P1, PT, R2, UR4, RZ ;  /* 0x0000000402027c10 */ /* 0x002fe2000ff3e0ff */
[----:B------:R-:W-:-:S03]  /*1be0*/  IMAD.IADD R23, R5, 0x1, R23 ;  /* 0x0000000105177824 */ /* 0x000fc600078e0217 */
[----:B------:R-:W-:Y:S02]  /*1bf0*/  IADD3 R2, P0, PT, R2, 0x20, RZ ;  /* 0x0000002002027810 */ /* 0x000fe40007f1e0ff */
[----:B------:R-:W-:Y:S02]  /*1c00*/  SHF.L.U64.HI R6, R4, 0x3, R23 ;  /* 0x0000000304067819 */ /* 0x000fe40000010217 */
[----:B------:R-:W-:Y:S02]  /*1c10*/  CS2R R4, SRZ ;  /* 0x0000000000047805 */ /* 0x000fe4000001ff00 */
[----:B------:R-:W-:-:S07]  /*1c20*/  IADD3.X R6, PT, PT, RZ, UR5, R6, P0, P1 ;  /* 0x00000005ff067c10 */ /* 0x000fce00087e2406 */
.L_x_28:
[C---:B------:R-:W-:Y:S01]  /*1c30*/  IADD3 R7, P0, PT, R26.reuse, -0x1, RZ ;  /* 0xffffffff1a077810 */ /* 0x040fe20007f1e0ff */
[----:B------:R-:W-:Y:S01]  /*1c40*/  IMAD.MOV.U32 R35, RZ, RZ, RZ ;  /* 0x000000ffff237224 */ /* 0x000fe200078e00ff */
[--C-:B------:R-:W-:Y:S02]  /*1c50*/  SHF.R.U64 R9, R26, 0x1, R27.reuse ;  /* 0x000000011a097819 */ /* 0x100fe4000000121b */
[----:B--2---:R-:W-:Y:S02]  /*1c60*/  IADD3.X R10, PT, PT, R27, -0x1, RZ, P0, !PT ;  /* 0xffffffff1b0a7810 */ /* 0x004fe400007fe4ff */
[----:B------:R-:W-:Y:S01]  /*1c70*/  LOP3.LUT R12, R9, R26, RZ, 0x3c, !PT ;  /* 0x0000001a090c7212 */ /* 0x000fe200078e3cff */
[----:B------:R-:W-:Y:S01]  /*1c80*/  IMAD.MOV.U32 R9, RZ, RZ, 0x1 ;  /* 0x00000001ff097424 */ /* 0x000fe200078e00ff */
[----:B------:R-:W-:Y:S02]  /*1c90*/  SHF.R.U64 R10, R7, 0x1, R10 ;  /* 0x00000001070a7819 */ /* 0x000fe4000000120a */
[----:B------:R-:W-:-:S02]  /*1ca0*/  SHF.R.U32.HI R11, RZ, 0x1, R27 ;  /* 0x00000001ff0b7819 */ /* 0x000fc4000001161b */
[----:B------:R-:W-:Y:S02]  /*1cb0*/  LOP3.LUT R10, R12, R10, R7, 0x96, !PT ;  /* 0x0000000a0c0a7212 */ /* 0x000fe400078e9607 */
[----:B0-----:R-:W0:Y:S04]  /*1cc0*/  LDC R7, c[0x0][0x390] ;  /* 0x0000e400ff077b82 */ /* 0x001e280000000800 */
[----:B-1----:R-:W1:Y:S08]  /*1cd0*/  BREV R10, R10 ;  /* 0x0000000a000a7301 */ /* 0x002e700000000000 */
[----:B-1----:R-:W1:Y:S01]  /*1ce0*/  FLO.U32.SH R14, R10 ;  /* 0x0000000a000e7300 */ /* 0x002e6200000e0400 */
[----:B0-----:R-:W-:-:S02]  /*1cf0*/  ISETP.GE.U32.AND P0, PT, R7, 0x8, PT ;  /* 0x000000080700780c */ /* 0x001fc40003f06070 */
[----:B-1----:R-:W-:Y:S02]  /*1d00*/  SHF.R.S32.HI R16, RZ, 0x1f, R14 ;  /* 0x0000001fff107819 */ /* 0x002fe4000001140e */
[CC--:B------:R-:W-:Y:S02]  /*1d10*/  SHF.L.U32 R29, R9.reuse, R14.reuse, RZ ;  /* 0x0000000e091d7219 */ /* 0x0c0fe400000006ff */
[----:B------:R-:W-:Y:S01]  /*1d20*/  SHF.L.U64.HI R30, R9, R14, RZ ;  /* 0x0000000e091e7219 */ /* 0x000fe200000102ff */
[-C--:B------:R-:W-:Y:S01]  /*1d30*/  IMAD R13, R16, R7.reuse, RZ ;  /* 0x00000007100d7224 */ /* 0x080fe200078e02ff */
[----:B------:R-:W-:Y:S01]  /*1d40*/  LOP3.LUT R29, R29, R12, RZ, 0xc0, !PT ;  /* 0x0000000c1d1d7212 */ /* 0x000fe200078ec0ff */
[----:B------:R-:W-:Y:S01]  /*1d50*/  IMAD.WIDE.U32 R8, R14, R7, RZ ;  /* 0x000000070e087225 */ /* 0x000fe200078e00ff */
[----:B------:R-:W-:-:S03]  /*1d60*/  LOP3.LUT R30, R30, R11, R27, 0x60, !PT ;  /* 0x0000000b1e1e7212 */ /* 0x000fc600078e601b */
[----:B------:R-:W-:Y:S02]  /*1d70*/  IMAD R31, R14, R28, R13 ;  /* 0x0000001c0e1f7224 */ /* 0x000fe400078e020d */
[----:B------:R-:W-:Y:S02]  /*1d80*/  IMAD.MOV.U32 R12, RZ, RZ, 0x0 ;  /* 0x00000000ff0c7424 */ /* 0x000fe400078e00ff */
[----:B------:R-:W-:Y:S02]  /*1d90*/  IMAD.MOV.U32 R13, RZ, RZ, 0x3ff00000 ;  /* 0x3ff00000ff0d7424 */ /* 0x000fe400078e00ff */
[----:B------:R-:W-:Y:S01]  /*1da0*/  IMAD.IADD R31, R9, 0x1, R31 ;  /* 0x00000001091f7824 */ /* 0x000fe200078e021f */
[----:B------:R-:W-:Y:S06]  /*1db0*/  @!P0 BRA `(.L_x_22) ;  /* 0x0000000400b08947 */ /* 0x000fec0003800000 */
[----:B------:R-:W0:Y:S01]  /*1dc0*/  LDCU.64 UR4, c[0x0][0x398] ;  /* 0x00007300ff0477ac */ /* 0x000e220008000a00 */
[----:B------:R-:W-:Y:S01]  /*1dd0*/  IMAD R10, R28, R14, RZ ;  /* 0x0000000e1c0a7224 */ /* 0x000fe200078e02ff */
[----:B------:R-:W-:Y:S01]  /*1de0*/  LOP3.LUT R32, R7, 0x7ffffff8, RZ, 0xc0, !PT ;  /* 0x7ffffff807207812 */ /* 0x000fe200078ec0ff */
[----:B------:R-:W-:Y:S01]  /*1df0*/  BSSY.RECONVERGENT B1, `(.L_x_23) ;  /* 0x0000067000017945 */ /* 0x000fe20003800200 */
[----:B------:R-:W-:Y:S01]  /*1e00*/  ISETP.NE.U32.AND P0, PT, R29, RZ, PT ;  /* 0x000000ff1d00720c */ /* 0x000fe20003f05070 */
[----:B------:R-:W-:Y:S02]  /*1e10*/  IMAD R11, R16, R7, R10 ;  /* 0x00000007100b7224 */ /* 0x000fe400078e020a */
[----:B------:R-:W-:Y:S01]  /*1e20*/  IMAD.MOV.U32 R16, RZ, RZ, R2 ;  /* 0x000000ffff107224 */ /* 0x000fe200078e0002 */
[----:B------:R-:W-:Y:S01]  /*1e30*/  ISETP.NE.AND.EX P0, PT, R30, RZ, PT, P0 ;  /* 0x000000ff1e00720c */ /* 0x000fe20003f05300 */
[----:B------:R-:W-:Y:S02]  /*1e40*/  IMAD.IADD R11, R11, 0x1, R9 ;  /* 0x000000010b0b7824 */ /* 0x000fe400078e0209 */
[----:B------:R-:W-:-:S02]  /*1e50*/  IMAD.MOV.U32 R17, RZ, RZ, R6 ;  /* 0x000000ffff117224 */ /* 0x000fc400078e0006 */
[----:B------:R-:W-:Y:S02]  /*1e60*/  IMAD.MOV.U32 R12, RZ, RZ, 0x0 ;  /* 0x00000000ff0c7424 */ /* 0x000fe400078e00ff */
[----:B------:R-:W-:Y:S02]  /*1e70*/  IMAD.MOV.U32 R13, RZ, RZ, 0x3ff00000 ;  /* 0x3ff00000ff0d7424 */ /* 0x000fe400078e00ff */
[----:B------:R-:W-:Y:S01]  /*1e80*/  IMAD.MOV R33, RZ, RZ, -R32 ;  /* 0x000000ffff217224 */ /* 0x000fe200078e0a20 */
[----:B0-----:R-:W-:-:S04]  /*1e90*/  LEA R10, P1, R8, UR4, 0x3 ;  /* 0x00000004080a7c11 */ /* 0x001fc8000f8218ff */
[----:B------:R-:W-:Y:S02]  /*1ea0*/  IADD3 R10, P2, PT, R10, 0x20, RZ ;  /* 0x000000200a0a7810 */ /* 0x000fe40007f5e0ff */
[----:B------:R-:W-:-:S05]  /*1eb0*/  LEA.HI.X R11, R8, UR5, R11, 0x3, P1 ;  /* 0x00000005080b7c11 */ /* 0x000fca00088f1c0b */
[----:B------:R-:W-:-:S07]  /*1ec0*/  IMAD.X R11, RZ, RZ, R11, P2 ;  /* 0x000000ffff0b7224 */ /* 0x000fce00010e060b */
.L_x_24:
[----:B0-----:R-:W2:Y:S01]  /*1ed0*/  LDG.E.64 R20, desc[UR36][R10.64+-0x20] ;  /* 0xffffe0240a147981 */ /* 0x001ea2000c1e1b00 */
[----:B------:R-:W-:Y:S02]  /*1ee0*/  IMAD.MOV.U32 R14, RZ, RZ, R16 ;  /* 0x000000ffff0e7224 */ /* 0x000fe400078e0010 */
[----:B------:R-:W-:-:S05]  /*1ef0*/  IMAD.MOV.U32 R15, RZ, RZ, R17 ;  /* 0x000000ffff0f7224 */ /* 0x000fca00078e0011 */
[----:B------:R-:W3:Y:S01]  /*1f00*/  LDG.E.64 R16, desc[UR36][R14.64+-0x20] ;  /* 0xffffe0240e107981 */ /* 0x000ee2000c1e1b00 */
[----:B--2---:R-:W-:-:S04]  /*1f10*/  IADD3 R35, P1, PT, RZ, -R20, RZ ;  /* 0x80000014ff237210 */ /* 0x004fc80007f3e0ff */
[----:B------:R-:W-:Y:S01]  /*1f20*/  SEL R34, R35, R20, !P0 ;  /* 0x0000001423227207 */ /* 0x000fe20004000000 */
[----:B------:R-:W-:-:S05]  /*1f30*/  IMAD.X R23, RZ, RZ, ~R21, P1 ;  /* 0x000000ffff177224 */ /* 0x000fca00008e0e15 */
[----:B------:R-:W-:Y:S02]  /*1f40*/  SEL R35, R23, R21, !P0 ;  /* 0x0000001517237207 */ /* 0x000fe40004000000 */
[----:B------:R-:W2:Y:S04]  /*1f50*/  LDG.E.64 R20, desc[UR36][R14.64+-0x18] ;  /* 0xffffe8240e147981 */ /* 0x000ea8000c1e1b00 */
[----:B------:R-:W3:Y:S02]  /*1f60*/  I2F.F64.S64 R34, R34 ;  /* 0x0000002200227312 */ /* 0x000ee40000301c00 */
[----:B---3--:R-:W-:-:S07]  /*1f70*/  DADD R16, R34, R16 ;  /* 0x0000000022107229 */ /* 0x008fce0000000010 */
[----:B------:R0:W-:Y:S04]  /*1f80*/  STG.E.64 desc[UR36][R14.64+-0x20], R16 ;  /* 0xffffe0100e007986 */ /* 0x0001e8000c101b24 */
[----:B------:R-:W3:Y:S01]  /*1f90*/  LDG.E.64 R22, desc[UR36][R10.64+-0x18] ;  /* 0xffffe8240a167981 */ /* 0x000ee2000c1e1b00 */
[----:B------:R-:W-:-:S03]  /*1fa0*/  DMUL R12, R16, R12 ;  /* 0x0000000c100c7228 */ /* 0x000fc60000000000 */
[----:B0-----:R-:W4:Y:S01]  /*1fb0*/  LDG.E.64 R16, desc[UR36][R14.64+-0x10] ;  /* 0xfffff0240e107981 */ /* 0x001f22000c1e1b00 */
[----:B---3--:R-:W-:-:S05]  /*1fc0*/  IADD3 R37, P1, PT, RZ, -R22, RZ ;  /* 0x80000016ff257210 */ /* 0x008fca0007f3e0ff */
[----:B------:R-:W-:Y:S01]  /*1fd0*/  IMAD.X R35, RZ, RZ, ~R23, P1 ;  /* 0x000000ffff237224 */ /* 0x000fe200008e0e17 */
[----:B------:R-:W-:-:S04]  /*1fe0*/  SEL R36, R37, R22, !P0 ;  /* 0x0000001625247207 */ /* 0x000fc80004000000 */
[----:B------:R-:W-:-:S06]  /*1ff0*/  SEL R37, R35, R23, !P0 ;  /* 0x0000001723257207 */ /* 0x000fcc0004000000 */
[----:B------:R-:W2:Y:S02]  /*2000*/  I2F.F64.S64 R36, R36 ;  /* 0x0000002400247312 */ /* 0x000ea40000301c00 */
[----:B--2---:R-:W-:-:S07]  /*2010*/  DADD R20, R36, R20 ;  /* 0x0000000024147229 */ /* 0x004fce0000000014 */
[----:B------:R0:W-:Y:S04]  /*2020*/  STG.E.64 desc[UR36][R14.64+-0x18], R20 ;  /* 0xffffe8140e007986 */ /* 0x0001e8000c101b24 */
[----:B------:R-:W2:Y:S01]  /*2030*/  LDG.E.64 R22, desc[UR36][R10.64+-0x10] ;  /* 0xfffff0240a167981 */ /* 0x000ea2000c1e1b00 */
[----:B0-----:R-:W-:-:S03]  /*2040*/  DMUL R20, R12, R20 ;  /* 0x000000140c147228 */ /* 0x001fc60000000000 */
[----:B------:R-:W3:Y:S01]  /*2050*/  LDG.E.64 R12, desc[UR36][R14.64+-0x8] ;  /* 0xfffff8240e0c7981 */ /* 0x000ee2000c1e1b00 */
[----:B--2---:R-:W-:-:S05]  /*2060*/  IADD3 R35, P1, PT, RZ, -R22, RZ ;  /* 0x80000016ff237210 */ /* 0x004fca0007f3e0ff */
[----:B------:R-:W-:Y:S01]  /*2070*/  IMAD.X R37, RZ, RZ, ~R23, P1 ;  /* 0x000000ffff257224 */ /* 0x000fe200008e0e17 */
[----:B------:R-:W-:-:S04]  /*2080*/  SEL R34, R35, R22, !P0 ;  /* 0x0000001623227207 */ /* 0x000fc80004000000 */
[----:B------:R-:W-:-:S06]  /*2090*/  SEL R35, R37, R23, !P0 ;  /* 0x0000001725237207 */ /* 0x000fcc0004000000 */
[----:B------:R-:W4:Y:S02]  /*20a0*/  I2F.F64.S64 R34, R34 ;  /* 0x0000002200227312 */ /* 0x000f240000301c00 */
[----:B----4-:R-:W-:-:S07]  /*20b0*/  DADD R16, R34, R16 ;  /* 0x0000000022107229 */ /* 0x010fce0000000010 */
[----:B------:R0:W-:Y:S04]  /*20c0*/  STG.E.64 desc[UR36][R14.64+-0x10], R16 ;  /* 0xfffff0100e007986 */ /* 0x0001e8000c101b24 */
[----:B------:R-:W2:Y:S01]  /*20d0*/  LDG.E.64 R22, desc[UR36][R10.64+-0x8] ;  /* 0xfffff8240a167981 */ /* 0x000ea2000c1e1b00 */
[----:B0-----:R-:W-:-:S03]  /*20e0*/  DMUL R16, R20, R16 ;  /* 0x0000001014107228 */ /* 0x001fc60000000000 */
[----:B------:R-:W4:Y:S01]  /*20f0*/  LDG.E.64 R20, desc[UR36][R14.64] ;  /* 0x000000240e147981 */ /* 0x000f22000c1e1b00 */
[----:B--2---:R-:W-:-:S05]  /*2100*/  IADD3 R37, P1, PT, RZ, -R22, RZ ;  /* 0x80000016ff257210 */ /* 0x004fca0007f3e0ff */
[----:B------:R-:W-:Y:S01]  /*2110*/  IMAD.X R35, RZ, RZ, ~R23, P1 ;  /* 0x000000ffff237224 */ /* 0x000fe200008e0e17 */
[----:B------:R-:W-:-:S04]  /*2120*/  SEL R36, R37, R22, !P0 ;  /* 0x0000001625247207 */ /* 0x000fc80004000000 */
[----:B------:R-:W-:-:S06]  /*2130*/  SEL R37, R35, R23, !P0 ;  /* 0x0000001723257207 */ /* 0x000fcc0004000000 */
[----:B------:R-:W3:Y:S02]  /*2140*/  I2F.F64.S64 R36, R36 ;  /* 0x0000002400247312 */ /* 0x000ee40000301c00 */
[----:B---3--:R-:W-:-:S07]  /*2150*/  DADD R12, R36, R12 ;  /* 0x00000000240c7229 */ /* 0x008fce000000000c */
        /* <DEDUP_REMOVED lines=31> */
[----:B------:R1:W2:Y:S01]  /*2350*/  LDG.E.64 R22, desc[UR36][R10.64+0x18] ;  /* 0x000018240a167981 */ /* 0x0002a2000c1e1b00 */
[----:B------:R-:W-:Y:S01]  /*2360*/  VIADD R33, R33, 0x8 ;  /* 0x0000000821217836 */ /* 0x000fe20000000000 */
[----:B0-----:R-:W-:Y:S01]  /*2370*/  DMUL R12, R16, R12 ;  /* 0x0000000c100c7228 */ /* 0x001fe20000000000 */
[----:B-1----:R-:W-:Y:S02]  /*2380*/  IADD3 R10, P2, PT, R10, 0x40, RZ ;  /* 0x000000400a0a7810 */ /* 0x002fe40007f5e0ff */
[----:B------:R-:W-:-:S03]  /*2390*/  IADD3 R16, P3, PT, R14, 0x40, RZ ;  /* 0x000000400e107810 */ /* 0x000fc60007f7e0ff */
[----:B------:R-:W-:Y:S02]  /*23a0*/  IMAD.X R11, RZ, RZ, R11, P2 ;  /* 0x000000ffff0b7224 */ /* 0x000fe400010e060b */
[----:B------:R-:W-:Y:S01]  /*23b0*/  IMAD.X R17, RZ, RZ, R15, P3 ;  /* 0x000000ffff117224 */ /* 0x000fe200018e060f */
[----:B--2---:R-:W-:-:S05]  /*23c0*/  IADD3 R37, P1, PT, RZ, -R22, RZ ;  /* 0x80000016ff257210 */ /* 0x004fca0007f3e0ff */
[----:B------:R-:W-:Y:S01]  /*23d0*/  IMAD.X R36, RZ, RZ, ~R23, P1 ;  /* 0x000000ffff247224 */ /* 0x000fe200008e0e17 */
[----:B------:R-:W-:-:S04]  /*23e0*/  SEL R22, R37, R22, !P0 ;  /* 0x0000001625167207 */ /* 0x000fc80004000000 */
[----:B------:R-:W-:-:S06]  /*23f0*/  SEL R23, R36, R23, !P0 ;  /* 0x0000001724177207 */ /* 0x000fcc0004000000 */
[----:B------:R-:W3:Y:S01]  /*2400*/  I2F.F64.S64 R22, R22 ;  /* 0x0000001600167312 */ /* 0x000ee20000301c00 */
[----:B------:R-:W-:Y:S01]  /*2410*/  ISETP.NE.AND P1, PT, R33, RZ, PT ;  /* 0x000000ff2100720c */ /* 0x000fe20003f25270 */
[----:B---3--:R-:W-:-:S07]  /*2420*/  DADD R20, R22, R20 ;  /* 0x0000000016147229 */ /* 0x008fce0000000014 */
[----:B------:R0:W-:Y:S01]  /*2430*/  STG.E.64 desc[UR36][R14.64+0x18], R20 ;  /* 0x000018140e007986 */ /* 0x0001e2000c101b24 */
[----:B------:R-:W-:-:S04]  /*2440*/  DMUL R12, R12, R20 ;  /* 0x000000140c0c7228 */ /* 0x000fc80000000000 */
[----:B------:R-:W-:Y:S07]  /*2450*/  @P1 BRA `(.L_x_24) ;  /* 0xfffffff8009c1947 */ /* 0x000fee000383ffff */
[----:B------:R-:W-:Y:S05]  /*2460*/  BSYNC.RECONVERGENT B1 ;  /* 0x0000000000017941 */ /* 0x000fea0003800200 */
.L_x_23:
[----:B------:R-:W-:-:S07]  /*2470*/  IMAD.MOV.U32 R35, RZ, RZ, R32 ;  /* 0x000000ffff237224 */ /* 0x000fce00078e0020 */
.L_x_22:
[----:B------:R-:W-:-:S13]  /*2480*/  ISETP.NE.AND P0, PT, R3, RZ, PT ;  /* 0x000000ff0300720c */ /* 0x000fda0003f05270 */
[----:B------:R-:W-:Y:S05]  /*2490*/  @!P0 BRA `(.L_x_25) ;  /* 0x0000000400a88947 */ /* 0x000fea0003800000 */
[----:B------:R-:W-:-:S05]  /*24a0*/  VIADD R10, R3, 0xffffffff ;  /* 0xffffffff030a7836 */ /* 0x000fca0000000000 */
[----:B------:R-:W-:-:S13]  /*24b0*/  ISETP.GE.U32.AND P0, PT, R10, 0x3, PT ;  /* 0x000000030a00780c */ /* 0x000fda0003f06070 */
[----:B------:R-:W-:Y:S05]  /*24c0*/  @!P0 BRA `(.L_x_26) ;  /* 0x0000000000c48947 */ /* 0x000fea0003800000 */
[----:B------:R-:W1:Y:S01]  /*24d0*/  LDCU.64 UR4, c[0x0][0x398] ;  /* 0x00007300ff0477ac */ /* 0x000e620008000a00 */
[----:B------:R-:W-:-:S05]  /*24e0*/  IADD3 R10, P0, PT, R35, R8, RZ ;  /* 0x00000008230a7210 */ /* 0x000fca0007f1e0ff */
[----:B------:R-:W-:Y:S01]  /*24f0*/  IMAD.X R11, RZ, RZ, R31, P0 ;  /* 0x000000ffff0b7224 */ /* 0x000fe200000e061f */
[----:B-1----:R-:W-:-:S04]  /*2500*/  LEA R36, P0, R10, UR4, 0x3 ;  /* 0x000000040a247c11 */ /* 0x002fc8000f8018ff */
[----:B------:R-:W-:-:S05]  /*2510*/  LEA.HI.X R37, R10, UR5, R11, 0x3, P0 ;  /* 0x000000050a257c11 */ /* 0x000fca00080f1c0b */
[----:B------:R-:W2:Y:S01]  /*2520*/  LDG.E.64 R10, desc[UR36][R36.64] ;  /* 0x00000024240a7981 */ /* 0x000ea2000c1e1b00 */
[----:B------:R-:W-:-:S05]  /*2530*/  IMAD.WIDE.U32 R32, R35, 0x8, R18 ;  /* 0x0000000823207825 */ /* 0x000fca00078e0012 */
[----:B------:R-:W3:Y:S01]  /*2540*/  LDG.E.64 R22, desc[UR36][R32.64] ;  /* 0x0000002420167981 */ /* 0x000ee2000c1e1b00 */
[----:B------:R-:W-:-:S03]  /*2550*/  ISETP.NE.U32.AND P0, PT, R29, RZ, PT ;  /* 0x000000ff1d00720c */ /* 0x000fc60003f05070 */
[----:B0-----:R-:W4:Y:S01]  /*2560*/  LDG.E.64 R20, desc[UR36][R32.64+0x8] ;  /* 0x0000082420147981 */ /* 0x001f22000c1e1b00 */
[----:B------:R-:W-:Y:S02]  /*2570*/  ISETP.NE.AND.EX P0, PT, R30, RZ, PT, P0 ;  /* 0x000000ff1e00720c */ /* 0x000fe40003f05300 */
[----:B--2---:R-:W-:-:S04]  /*2580*/  IADD3 R15, P1, PT, RZ, -R10, RZ ;  /* 0x8000000aff0f7210 */ /* 0x004fc80007f3e0ff */
[----:B------:R-:W-:Y:S01]  /*2590*/  SEL R14, R15, R10, !P0 ;  /* 0x0000000a0f0e7207 */ /* 0x000fe20004000000 */
[----:B------:R-:W-:-:S05]  /*25a0*/  IMAD.X R17, RZ, RZ, ~R11, P1 ;  /* 0x000000ffff117224 */ /* 0x000fca00008e0e0b */
[----:B------:R-:W-:-:S06]  /*25b0*/  SEL R15, R17, R11, !P0 ;  /* 0x0000000b110f7207 */ /* 0x000fcc0004000000 */
[----:B------:R-:W3:Y:S02]  /*25c0*/  I2F.F64.S64 R14, R14 ;  /* 0x0000000e000e7312 */ /* 0x000ee40000301c00 */
[----:B---3--:R-:W-:-:S07]  /*25d0*/  DADD R22, R14, R22 ;  /* 0x000000000e167229 */ /* 0x008fce0000000016 */
[----:B------:R1:W-:Y:S04]  /*25e0*/  STG.E.64 desc[UR36][R32.64], R22 ;  /* 0x0000001620007986 */ /* 0x0003e8000c101b24 */
[----:B------:R-:W2:Y:S02]  /*25f0*/  LDG.E.64 R10, desc[UR36][R36.64+0x8] ;  /* 0x00000824240a7981 */ /* 0x000ea4000c1e1b00 */
[----:B--2---:R-:W-:-:S05]  /*2600*/  IADD3 R17, P1, PT, RZ, -R10, RZ ;  /* 0x8000000aff117210 */ /* 0x004fca0007f3e0ff */
[----:B------:R-:W-:Y:S01]  /*2610*/  IMAD.X R16, RZ, RZ, ~R11, P1 ;  /* 0x000000ffff107224 */ /* 0x000fe200008e0e0b */
[----:B------:R-:W-:-:S04]  /*2620*/  SEL R10, R17, R10, !P0 ;  /* 0x0000000a110a7207 */ /* 0x000fc80004000000 */
[----:B------:R-:W-:Y:S02]  /*2630*/  SEL R11, R16, R11, !P0 ;  /* 0x0000000b100b7207 */ /* 0x000fe40004000000 */
[----:B------:R-:W2:Y:S04]  /*2640*/  LDG.E.64 R16, desc[UR36][R32.64+0x10] ;  /* 0x0000102420107981 */ /* 0x000ea8000c1e1b00 */
[----:B------:R-:W4:Y:S02]  /*2650*/  I2F.F64.S64 R10, R10 ;  /* 0x0000000a000a7312 */ /* 0x000f240000301c00 */
[----:B----4-:R-:W-:-:S07]  /*2660*/  DADD R20, R10, R20 ;  /* 0x000000000a147229 */ /* 0x010fce0000000014 */
[----:B------:R1:W-:Y:S04]  /*2670*/  STG.E.64 desc[UR36][R32.64+0x8], R20 ;  /* 0x0000081420007986 */ /* 0x0003e8000c101b24 */
[----:B------:R-:W3:Y:S02]  /*2680*/  LDG.E.64 R10, desc[UR36][R36.64+0x10] ;  /* 0x00001024240a7981 */ /* 0x000ee4000c1e1b00 */
[----:B---3--:R-:W-:-:S05]  /*2690*/  IADD3 R14, P1, PT, RZ, -R10, RZ ;  /* 0x8000000aff0e7210 */ /* 0x008fca0007f3e0ff */
[----:B------:R-:W-:Y:S01]  /*26a0*/  IMAD.X R15, RZ, RZ, ~R11, P1 ;  /* 0x000000ffff0f7224 */ /* 0x000fe200008e0e0b */
[----:B------:R-:W-:-:S04]  /*26b0*/  SEL R14, R14, R10, !P0 ;  /* 0x0000000a0e0e7207 */ /* 0x000fc80004000000 */
[----:B------:R-:W-:-:S06]  /*26c0*/  SEL R15, R15, R11, !P0 ;  /* 0x0000000b0f0f7207 */ /* 0x000fcc0004000000 */
[----:B------:R-:W2:Y:S02]  /*26d0*/  I2F.F64.S64 R14, R14 ;  /* 0x0000000e000e7312 */ /* 0x000ea40000301c00 */
[----:B--2---:R-:W-:Y:S01]  /*26e0*/  DADD R16, R14, R16 ;  /* 0x000000000e107229 */ /* 0x004fe20000000010 */
[----:B------:R-:W2:Y:S06]  /*26f0*/  LDG.E.64 R14, desc[UR36][R32.64+0x18] ;  /* 0x00001824200e7981 */ /* 0x000eac000c1e1b00 */
[----:B------:R1:W-:Y:S04]  /*2700*/  STG.E.64 desc[UR36][R32.64+0x10], R16 ;  /* 0x0000101020007986 */ /* 0x0003e8000c101b24 */
[----:B------:R-:W3:Y:S01]  /*2710*/  LDG.E.64 R10, desc[UR36][R36.64+0x18] ;  /* 0x00001824240a7981 */ /* 0x000ee2000c1e1b00 */
[----:B------:R-:W-:-:S08]  /*2720*/  DMUL R12, R12, R22 ;  /* 0x000000160c0c7228 */ /* 0x000fd00000000000 */
[----:B------:R-:W-:-:S08]  /*2730*/  DMUL R12, R12, R20 ;  /* 0x000000140c0c7228 */ /* 0x000fd00000000000 */
[----:B------:R-:W-:Y:S01]  /*2740*/  DMUL R12, R12, R16 ;  /* 0x000000100c0c7228 */ /* 0x000fe20000000000 */
[----:B------:R-:W-:Y:S01]  /*2750*/  VIADD R35, R35, 0x4 ;  /* 0x0000000423237836 */ /* 0x000fe20000000000 */
[----:B---3--:R-:W-:-:S05]  /*2760*/  IADD3 R37, P1, PT, RZ, -R10, RZ ;  /* 0x8000000aff257210 */ /* 0x008fca0007f3e0ff */
[----:B------:R-:W-:Y:S01]  /*2770*/  IMAD.X R34, RZ, RZ, ~R11, P1 ;  /* 0x000000ffff227224 */ /* 0x000fe200008e0e0b */
[----:B------:R-:W-:-:S04]  /*2780*/  SEL R10, R37, R10, !P0 ;  /* 0x0000000a250a7207 */ /* 0x000fc80004000000 */
[----:B------:R-:W-:-:S06]  /*2790*/  SEL R11, R34, R11, !P0 ;  /* 0x0000000b220b7207 */ /* 0x000fcc0004000000 */
[----:B------:R-:W2:Y:S02]  /*27a0*/  I2F.F64.S64 R10, R10 ;  /* 0x0000000a000a7312 */ /* 0x000ea40000301c00 */
[----:B--2---:R-:W-:-:S07]  /*27b0*/  DADD R14, R10, R14 ;  /* 0x000000000a0e7229 */ /* 0x004fce000000000e */
[----:B------:R1:W-:Y:S01]  /*27c0*/  STG.E.64 desc[UR36][R32.64+0x18], R14 ;  /* 0x0000180e20007986 */ /* 0x0003e2000c101b24 */
[----:B------:R-:W-:-:S11]  /*27d0*/  DMUL R12, R12, R14 ;  /* 0x0000000e0c0c7228 */ /* 0x000fd60000000000 */
.L_x_26:
[----:B------:R-:W-:-:S13]  /*27e0*/  LOP3.LUT P0, R10, R7, 0x3, RZ, 0xc0, !PT ;  /* 0x00000003070a7812 */ /* 0x000fda000780c0ff */
[----:B------:R-:W-:Y:S05]  /*27f0*/  @!P0 BRA `(.L_x_25) ;  /* 0x0000000000d08947 */ /* 0x000fea0003800000 */
[----:B------:R-:W-:Y:S02]  /*2800*/  ISETP.NE.AND P0, PT, R10, 0x1, PT ;  /* 0x000000010a00780c */ /* 0x000fe40003f05270 */
[----:B------:R-:W-:-:S04]  /*2810*/  LOP3.LUT R7, R7, 0x1, RZ, 0xc0, !PT ;  /* 0x0000000107077812 */ /* 0x000fc800078ec0ff */
[----:B------:R-:W-:-:S07]  /*2820*/  ISETP.NE.U32.AND P1, PT, R7, 0x1, PT ;  /* 0x000000010700780c */ /* 0x000fce0003f25070 */
[----:B------:R-:W-:Y:S06]  /*2830*/  @!P0 BRA `(.L_x_27) ;  /* 0x0000000000748947 */ /* 0x000fec0003800000 */
[----:B------:R-:W1:Y:S01]  /*2840*/  LDCU.64 UR4, c[0x0][0x398] ;  /* 0x00007300ff0477ac */ /* 0x000e620008000a00 */
[----:B------:R-:W-:-:S05]  /*2850*/  IADD3 R7, P0, PT, R35, R8, RZ ;  /* 0x0000000823077210 */ /* 0x000fca0007f1e0ff */
[----:B------:R-:W-:Y:S01]  /*2860*/  IMAD.X R10, RZ, RZ, R31, P0 ;  /* 0x000000ffff0a7224 */ /* 0x000fe200000e061f */
[----:B-1----:R-:W-:-:S04]  /*2870*/  LEA R22, P0, R7, UR4, 0x3 ;  /* 0x0000000407167c11 */ /* 0x002fc8000f8018ff */
[----:B------:R-:W-:-:S05]  /*2880*/  LEA.HI.X R23, R7, UR5, R10, 0x3, P0 ;  /* 0x0000000507177c11 */ /* 0x000fca00080f1c0a */
[----:B0-----:R-:W2:Y:S01]  /*2890*/  LDG.E.64 R14, desc[UR36][R22.64] ;  /* 0x00000024160e7981 */ /* 0x001ea2000c1e1b00 */
[----:B------:R-:W-:-:S05]  /*28a0*/  IMAD.WIDE.U32 R10, R35, 0x8, R18 ;  /* 0x00000008230a7825 */ /* 0x000fca00078e0012 */
[----:B------:R-:W3:Y:S01]  /*28b0*/  LDG.E.64 R20, desc[UR36][R10.64] ;  /* 0x000000240a147981 */ /* 0x000ee2000c1e1b00 */
[----:B------:R-:W-:-:S03]  /*28c0*/  ISETP.NE.U32.AND P0, PT, R29, RZ, PT ;  /* 0x000000ff1d00720c */ /* 0x000fc60003f05070 */
[----:B------:R-:W4:Y:S01]  /*28d0*/  LDG.E.64 R16, desc[UR36][R10.64+0x8] ;  /* 0x000008240a107981 */ /* 0x000f22000c1e1b00 */
        /* <DEDUP_REMOVED lines=8> */
[----:B------:R-:W3:Y:S01]  /*2960*/  LDG.E.64 R14, desc[UR36][R22.64+0x8] ;  /* 0x00000824160e7981 */ /* 0x000ee2000c1e1b00 */
[----:B------:R-:W-:Y:S01]  /*2970*/  DMUL R12, R12, R20 ;  /* 0x000000140c0c7228 */ /* 0x000fe20000000000 */
[----:B------:R-:W-:Y:S01]  /*2980*/  VIADD R35, R35, 0x2 ;  /* 0x0000000223237836 */ /* 0x000fe20000000000 */
[----:B---3--:R-:W-:-:S05]  /*2990*/  IADD3 R7, P2, PT, RZ, -R14, RZ ;  /* 0x8000000eff077210 */ /* 0x008fca0007f5e0ff */
[----:B------:R-:W-:Y:S01]  /*29a0*/  IMAD.X R37, RZ, RZ, ~R15, P2 ;  /* 0x000000ffff257224 */ /* 0x000fe200010e0e0f */
[----:B------:R-:W-:-:S04]  /*29b0*/  SEL R14, R7, R14, !P0 ;  /* 0x0000000e070e7207 */ /* 0x000fc80004000000 */
[----:B------:R-:W-:-:S06]  /*29c0*/  SEL R15, R37, R15, !P0 ;  /* 0x0000000f250f7207 */ /* 0x000fcc0004000000 */
[----:B------:R-:W4:Y:S02]  /*29d0*/  I2F.F64.S64 R14, R14 ;  /* 0x0000000e000e7312 */ /* 0x000f240000301c00 */
[----:B----4-:R-:W-:-:S07]  /*29e0*/  DADD R16, R14, R16 ;  /* 0x000000000e107229 */ /* 0x010fce0000000010 */
[----:B------:R2:W-:Y:S01]  /*29f0*/  STG.E.64 desc[UR36][R10.64+0x8], R16 ;  /* 0x000008100a007986 */ /* 0x0005e2000c101b24 */
[----:B------:R-:W-:-:S11]  /*2a00*/  DMUL R12, R12, R16 ;  /* 0x000000100c0c7228 */ /* 0x000fd60000000000 */
.L_x_27:
[----:B------:R-:W-:Y:S05]  /*2a10*/  @P1 BRA `(.L_x_25) ;  /* 0x0000000000481947 */ /* 0x000fea0003800000 */
[----:B------:R-:W1:Y:S01]  /*2a20*/  LDCU.64 UR4, c[0x0][0x398] ;  /* 0x00007300ff0477ac */ /* 0x000e620008000a00 */
[----:B------:R-:W-:-:S05]  /*2a30*/  IADD3 R8, P0, PT, R35, R8, RZ ;  /* 0x0000000823087210 */ /* 0x000fca0007f1e0ff */
[----:B------:R-:W-:Y:S01]  /*2a40*/  IMAD.X R31, RZ, RZ, R31, P0 ;  /* 0x000000ffff1f7224 */ /* 0x000fe200000e061f */
[----:B-12---:R-:W-:-:S04]  /*2a50*/  LEA R16, P0, R8, UR4, 0x3 ;  /* 0x0000000408107c11 */ /* 0x006fc8000f8018ff */
[----:B------:R-:W-:-:S05]  /*2a60*/  LEA.HI.X R17, R8, UR5, R31, 0x3, P0 ;  /* 0x0000000508117c11 */ /* 0x000fca00080f1c1f */
[----:B0-----:R-:W2:Y:S01]  /*2a70*/  LDG.E.64 R14, desc[UR36][R16.64] ;  /* 0x00000024100e7981 */ /* 0x001ea2000c1e1b00 */
[----:B------:R-:W-:-:S05]  /*2a80*/  IMAD.WIDE.U32 R8, R35, 0x8, R18 ;  /* 0x0000000823087825 */ /* 0x000fca00078e0012 */
[----:B------:R-:W3:Y:S01]  /*2a90*/  LDG.E.64 R10, desc[UR36][R8.64] ;  /* 0x00000024080a7981 */ /* 0x000ee2000c1e1b00 */
[----:B------:R-:W-:-:S04]  /*2aa0*/  ISETP.NE.U32.AND P0, PT, R29, RZ, PT ;  /* 0x000000ff1d00720c */ /* 0x000fc80003f05070 */
[----:B------:R-:W-:Y:S02]  /*2ab0*/  ISETP.NE.AND.EX P0, PT, R30, RZ, PT, P0 ;  /* 0x000000ff1e00720c */ /* 0x000fe40003f05300 */
[----:B--2---:R-:W-:-:S04]  /*2ac0*/  IADD3 R7, P1, PT, RZ, -R14, RZ ;  /* 0x8000000eff077210 */ /* 0x004fc80007f3e0ff */
[----:B------:R-:W-:Y:S01]  /*2ad0*/  SEL R14, R7, R14, !P0 ;  /* 0x0000000e070e7207 */ /* 0x000fe20004000000 */
[----:B------:R-:W-:-:S05]  /*2ae0*/  IMAD.X R21, RZ, RZ, ~R15, P1 ;  /* 0x000000ffff157224 */ /* 0x000fca00008e0e0f */
[----:B------:R-:W-:-:S06]  /*2af0*/  SEL R15, R21, R15, !P0 ;  /* 0x0000000f150f7207 */ /* 0x000fcc0004000000 */
[----:B------:R-:W3:Y:S02]  /*2b00*/  I2F.F64.S64 R14, R14 ;  /* 0x0000000e000e7312 */ /* 0x000ee40000301c00 */
[----:B---3--:R-:W-:-:S07]  /*2b10*/  DADD R10, R14, R10 ;  /* 0x000000000e0a7229 */ /* 0x008fce000000000a */
[----:B------:R3:W-:Y:S01]  /*2b20*/  STG.E.64 desc[UR36][R8.64], R10 ;  /* 0x0000000a08007986 */ /* 0x0007e2000c101b24 */
[----:B------:R-:W-:-:S11]  /*2b30*/  DMUL R12, R12, R10 ;  /* 0x0000000a0c0c7228 */ /* 0x000fd60000000000 */
.L_x_25:
[----:B------:R-:W-:Y:S01]  /*2b40*/  IADD3 R26, P0, PT, R26, 0x1, RZ ;  /* 0x000000011a1a7810 */ /* 0x000fe20007f1e0ff */
[----:B---3--:R3:W4:Y:S04]  /*2b50*/  I2F.F64 R8, R0 ;  /* 0x0000000000087312 */ /* 0x0087280000201c00 */
[----:B------:R-:W-:Y:S01]  /*2b60*/  IMAD.X R27, RZ, RZ, R27, P0 ;  /* 0x000000ffff1b7224 */ /* 0x000fe200000e061b */
[----:B------:R-:W-:Y:S01]  /*2b70*/  ISETP.GE.U32.AND P0, PT, R26, R25, PT ;  /* 0x000000191a00720c */ /* 0x000fe20003f06070 */
[----:B---3--:R-:W-:-:S03]  /*2b80*/  IMAD.MOV R0, RZ, RZ, -R0 ;  /* 0x000000ffff007224 */ /* 0x008fc600078e0a00 */
[----:B------:R-:W-:Y:S01]  /*2b90*/  ISETP.GE.U32.AND.EX P0, PT, R27, R24, PT, P0 ;  /* 0x000000181b00720c */ /* 0x000fe20003f06100 */
[----:B----4-:R-:W-:-:S12]  /*2ba0*/  DFMA R4, R8, R12, R4 ;  /* 0x0000000c0804722b */ /* 0x010fd80000000004 */
[----:B------:R-:W-:Y:S05]  /*2bb0*/  @!P0 BRA `(.L_x_28) ;  /* 0xfffffff0001c8947 */ /* 0x000fea000383ffff */
[----:B------:R-:W-:Y:S05]  /*2bc0*/  BRA `(.L_x_20) ;  /* 0x0000000400887947 */ /* 0x000fea0003800000 */
.L_x_21:
[----:B------:R-:W-:Y:S01]  /*2bd0*/  LOP3.LUT R2, RZ, R16, RZ, 0x33, !PT ;  /* 0x00000010ff027212 */ /* 0x000fe200078e33ff */
[----:B------:R-:W-:Y:S01]  /*2be0*/  BSSY.RECONVERGENT B1, `(.L_x_29) ;  /* 0x0000014000017945 */ /* 0x000fe20003800200 */
[----:B------:R-:W-:-:S03]  /*2bf0*/  CS2R R4, SRZ ;  /* 0x0000000000047805 */ /* 0x000fc6000001ff00 */
[----:B------:R-:W-:-:S05]  /*2c00*/  IMAD.IADD R2, R2, 0x1, R25 ;  /* 0x0000000102027824 */ /* 0x000fca00078e0219 */
[----:B------:R-:W-:-:S04]  /*2c10*/  LOP3.LUT R7, R2, 0x3, RZ, 0xc0, !PT ;  /* 0x0000000302077812 */ /* 0x000fc800078ec0ff */
[----:B------:R-:W-:-:S04]  /*2c20*/  ISETP.NE.U32.AND P0, PT, R7, RZ, PT ;  /* 0x000000ff0700720c */ /* 0x000fc80003f05070 */
[----:B------:R-:W-:-:S13]  /*2c30*/  ISETP.NE.AND.EX P0, PT, RZ, RZ, PT, P0 ;  /* 0x000000ffff00720c */ /* 0x000fda0003f05300 */
[----:B------:R-:W-:Y:S05]  /*2c40*/  @!P0 BRA `(.L_x_30) ;  /* 0x0000000000348947 */ /* 0x000fea0003800000 */
[----:B------:R-:W-:Y:S01]  /*2c50*/  BSSY.RECONVERGENT B2, `(.L_x_30) ;  /* 0x000000c000027945 */ /* 0x000fe20003800200 */
[----:B------:R-:W-:-:S07]  /*2c60*/  CS2R R4, SRZ ;  /* 0x0000000000047805 */ /* 0x000fce000001ff00 */
.L_x_31:
[----:B------:R-:W-:Y:S01]  /*2c70*/  IADD3 R6, P1, PT, R26, -R16, RZ ;  /* 0x800000101a067210 */ /* 0x000fe20007f3e0ff */
[----:B------:R0:W1:Y:S03]  /*2c80*/  I2F.F64 R2, R0 ;  /* 0x0000000000027312 */ /* 0x0000660000201c00 */
[----:B------:R-:W-:Y:S01]  /*2c90*/  ISETP.NE.U32.AND P0, PT, R6, R7, PT ;  /* 0x000000070600720c */ /* 0x000fe20003f05070 */
[----:B------:R-:W-:Y:S01]  /*2ca0*/  IMAD.X R6, R27, 0x1, ~R29, P1 ;  /* 0x000000011b067824 */ /* 0x000fe200008e0e1d */
[----:B------:R-:W-:Y:S01]  /*2cb0*/  IADD3 R26, P1, PT, R26, 0x1, RZ ;  /* 0x000000011a1a7810 */ /* 0x000fe20007f3e0ff */
[----:B0-----:R-:W-:-:S03]  /*2cc0*/  IMAD.MOV R0, RZ, RZ, -R0 ;  /* 0x000000ffff007224 */ /* 0x001fc600078e0a00 */
[----:B------:R-:W-:Y:S01]  /*2cd0*/  ISETP.NE.AND.EX P0, PT, R6, RZ, PT, P0 ;  /* 0x000000ff0600720c */ /* 0x000fe20003f05300 */
[----:B------:R-:W-:Y:S01]  /*2ce0*/  IMAD.X R27, RZ, RZ, R27, P1 ;  /* 0x000000ffff1b7224 */ /* 0x000fe200008e061b */
[----:B-1----:R-:W-:-:S11]  /*2cf0*/  DADD R4, R2, R4 ;  /* 0x0000000002047229 */ /* 0x002fd60000000004 */
[----:B------:R-:W-:Y:S05]  /*2d00*/  @P0 BRA `(.L_x_31) ;  /* 0xfffffffc00d80947 */ /* 0x000fea000383ffff */
[----:B------:R-:W-:Y:S05]  /*2d10*/  BSYNC.RECONVERGENT B2 ;  /* 0x0000000000027941 */ /* 0x000fea0003800200 */
.L_x_30:
[----:B------:R-:W-:Y:S05]  /*2d20*/  BSYNC.RECONVERGENT B1 ;  /* 0x0000000000017941 */ /* 0x000fea0003800200 */
.L_x_29:
[----:B------:R-:W-:-:S04]  /*2d30*/  IADD3 R16, P1, P2, R25, -0x2, -R16 ;  /* 0xfffffffe19107810 */ /* 0x000fc80007a3e810 */
[----:B------:R-:W-:Y:S02]  /*2d40*/  ISETP.GE.U32.AND P0, PT, R16, 0x3, PT ;  /* 0x000000031000780c */ /* 0x000fe40003f06070 */
[----:B------:R-:W-:-:S04]  /*2d50*/  IADD3.X R29, PT, PT, R24, -0x1, ~R29, P1, P2 ;  /* 0xffffffff181d7810 */ /* 0x000fc80000fe4c1d */
[----:B------:R-:W-:-:S13]  /*2d60*/  ISETP.GE.U32.AND.EX P0, PT, R29, RZ, PT, P0 ;  /* 0x000000ff1d00720c */ /* 0x000fda0003f06100 */
[----:B------:R-:W-:Y:S05]  /*2d70*/  @!P0 BRA `(.L_x_20) ;  /* 0x00000004001c8947 */ /* 0x000fea0003800000 */
[----:B------:R-:W-:Y:S01]  /*2d80*/  ISETP.GE.U32.AND P1, PT, R26, R25, PT ;  /* 0x000000191a00720c */ /* 0x000fe20003f26070 */
[----:B------:R-:W0:Y:S01]  /*2d90*/  I2F.F64 R2, R0 ;  /* 0x0000000000027312 */ /* 0x000e220000201c00 */
[----:B------:R-:W-:Y:S01]  /*2da0*/  IMAD.MOV R6, RZ, RZ, -R0 ;  /* 0x000000ffff067224 */ /* 0x000fe200078e0a00 */
[----:B------:R-:W-:Y:S01]  /*2db0*/  BSSY.RECONVERGENT B1, `(.L_x_32) ;  /* 0x0000029000017945 */ /* 0x000fe20003800200 */
[----:B------:R-:W-:-:S05]  /*2dc0*/  ISETP.GE.U32.AND.EX P1, PT, R27, R24, PT, P1 ;  /* 0x000000181b00720c */ /* 0x000fca0003f26110 */
[----:B------:R-:W1:Y:S08]  /*2dd0*/  I2F.F64 R6, R6 ;  /* 0x0000000600067312 */ /* 0x000e700000201c00 */
[----:B------:R-:W-:Y:S01]  /*2de0*/  @P1 IADD3 R26, P0, PT, R26, 0x4, RZ ;  /* 0x000000041a1a1810 */ /* 0x000fe20007f1e0ff */
[----:B0-----:R-:W-:-:S03]  /*2df0*/  @P1 DADD R8, R4, R2 ;  /* 0x0000000004081229 */ /* 0x001fc60000000002 */
[----:B------:R-:W-:Y:S01]  /*2e00*/  IADD3 R10, P3, PT, -R26, R25, RZ ;  /* 0x000000191a0a7210 */ /* 0x000fe20007f7e1ff */
[----:B------:R-:W-:Y:S01]  /*2e10*/  @P1 IMAD.X R27, RZ, RZ, R27, P0 ;  /* 0x000000ffff1b1224 */ /* 0x000fe200000e061b */
[----:B------:R-:W-:Y:S02]  /*2e20*/  ISETP.GT.U32.AND P2, PT, R25, R26, PT ;  /* 0x0000001a1900720c */ /* 0x000fe40003f44070 */
[----:B------:R-:W-:Y:S01]  /*2e30*/  ISETP.LE.U32.AND P0, PT, R10, 0xc, PT ;  /* 0x0000000c0a00780c */ /* 0x000fe20003f03070 */
[C---:B------:R-:W-:Y:S01]  /*2e40*/  IMAD.X R0, R24.reuse, 0x1, ~R27, P3 ;  /* 0x0000000118007824 */ /* 0x040fe200018e0e1b */
[----:B------:R-:W-:Y:S01]  /*2e50*/  ISETP.GT.U32.AND.EX P2, PT, R24, R27, PT, P2 ;  /* 0x0000001b1800720c */ /* 0x000fe20003f44120 */
[----:B-1----:R-:W-:-:S03]  /*2e60*/  @P1 DADD R8, R6, R8 ;  /* 0x0000000006081229 */ /* 0x002fc60000000008 */
[----:B------:R-:W-:Y:S02]  /*2e70*/  ISETP.LE.U32.OR.EX P2, PT, R0, RZ, !P2, P0 ;  /* 0x000000ff0000720c */ /* 0x000fe40005743500 */
[----:B------:R-:W-:-:S03]  /*2e80*/  PLOP3.LUT P0, PT, P1, PT, PT, 0x8, 0x80 ;  /* 0x000000000080781c */ /* 0x000fc60000f0e170 */
[----:B------:R-:W-:-:S08]  /*2e90*/  @P1 DADD R8, R2, R8 ;  /* 0x0000000002081229 */ /* 0x000fd00000000008 */
[----:B------:R-:W-:Y:S01]  /*2ea0*/  @P1 DADD R4, R6, R8 ;  /* 0x0000000006041229 */ /* 0x000fe20000000008 */
[----:B------:R-:W-:Y:S10]  /*2eb0*/  @P2 BRA `(.L_x_33) ;  /* 0x0000000000602947 */ /* 0x000ff40003800000 */
[----:B------:R-:W-:Y:S02]  /*2ec0*/  IADD3 R9, P1, PT, R25, -0xc, RZ ;  /* 0xfffffff419097810 */ /* 0x000fe40007f3e0ff */
[----:B------:R-:W-:Y:S02]  /*2ed0*/  PLOP3.LUT P0, PT, PT, PT, PT, 0x8, 0x80 ;  /* 0x000000000080781c */ /* 0x000fe40003f0e170 */
[----:B------:R-:W-:-:S11]  /*2ee0*/  IADD3.X R0, PT, PT, R24, -0x1, RZ, P1, !PT ;  /* 0xffffffff18007810 */ /* 0x000fd60000ffe4ff */
.L_x_34:
[----:B------:R-:W-:Y:S01]  /*2ef0*/  DADD R4, R2, R4 ;  /* 0x0000000002047229 */ /* 0x000fe20000000004 */
[----:B------:R-:W-:-:S05]  /*2f00*/  IADD3 R26, P1, PT, R26, 0x10, RZ ;  /* 0x000000101a1a7810 */ /* 0x000fca0007f3e0ff */
[----:B------:R-:W-:Y:S01]  /*2f10*/  IMAD.X R27, RZ, RZ, R27, P1 ;  /* 0x000000ffff1b7224 */ /* 0x000fe200008e061b */
[----:B------:R-:W-:Y:S01]  /*2f20*/  ISETP.GE.U32.AND P1, PT, R26, R9, PT ;  /* 0x000000091a00720c */ /* 0x000fe20003f26070 */
[----:B------:R-:W-:-:S03]  /*2f30*/  DADD R4, R6, R4 ;  /* 0x0000000006047229 */ /* 0x000fc60000000004 */
[----:B------:R-:W-:-:S05]  /*2f40*/  ISETP.GE.U32.AND.EX P1, PT, R27, R0, PT, P1 ;  /* 0x000000001b00720c */ /* 0x000fca0003f26110 */
[----:B------:R-:W-:-:S08]  /*2f50*/  DADD R4, R2, R4 ;  /* 0x0000000002047229 */ /* 0x000fd00000000004 */
        /* <DEDUP_REMOVED lines=12> */
[----:B------:R-:W-:Y:S01]  /*3020*/  DADD R4, R6, R4 ;  /* 0x0000000006047229 */ /* 0x000fe20000000004 */
[----:B------:R-:W-:Y:S10]  /*3030*/  @!P1 BRA `(.L_x_34) ;  /* 0xfffffffc00ac9947 */ /* 0x000ff4000383ffff */
.L_x_33:
[----:B------:R-:W-:Y:S05]  /*3040*/  BSYNC.RECONVERGENT B1 ;  /* 0x0000000000017941 */ /* 0x000fea0003800200 */
.L_x_32:
[----:B------:R-:W-:Y:S01]  /*3050*/  IADD3 R0, P3, PT, -R26, R25, RZ ;  /* 0x000000191a007210 */ /* 0x000fe20007f7e1ff */
[----:B------:R-:W-:Y:S01]  /*3060*/  BSSY.RECONVERGENT B1, `(.L_x_35) ;  /* 0x0000012000017945 */ /* 0x000fe20003800200 */
[----:B------:R-:W-:Y:S02]  /*3070*/  ISETP.GT.U32.AND P2, PT, R25, R26, PT ;  /* 0x0000001a1900720c */ /* 0x000fe40003f44070 */
[----:B------:R-:W-:Y:S01]  /*3080*/  ISETP.LE.U32.AND P1, PT, R0, 0x4, PT ;  /* 0x000000040000780c */ /* 0x000fe20003f23070 */
[C---:B------:R-:W-:Y:S01]  /*3090*/  IMAD.X R0, R24.reuse, 0x1, ~R27, P3 ;  /* 0x0000000118007824 */ /* 0x040fe200018e0e1b */
[----:B------:R-:W-:-:S04]  /*30a0*/  ISETP.GT.U32.AND.EX P2, PT, R24, R27, PT, P2 ;  /* 0x0000001b1800720c */ /* 0x000fc80003f44120 */
[----:B------:R-:W-:-:S13]  /*30b0*/  ISETP.LE.U32.OR.EX P1, PT, R0, RZ, !P2, P1 ;  /* 0x000000ff0000720c */ /* 0x000fda0005723510 */
[----:B------:R-:W-:Y:S05]  /*30c0*/  @P1 BRA `(.L_x_36) ;  /* 0x00000000002c1947 */ /* 0x000fea0003800000 */
[----:B------:R-:W-:Y:S01]  /*30d0*/  DADD R4, R4, R2 ;  /* 0x0000000004047229 */ /* 0x000fe20000000002 */
[----:B------:R-:W-:Y:S02]  /*30e0*/  IADD3 R26, P1, PT, R26, 0x8, RZ ;  /* 0x000000081a1a7810 */ /* 0x000fe40007f3e0ff */
[----:B------:R-:W-:-:S03]  /*30f0*/  PLOP3.LUT P0, PT, PT, PT, PT, 0x8, 0x80 ;  /* 0x000000000080781c */ /* 0x000fc60003f0e170 */
[----:B------:R-:W-:Y:S02]  /*3100*/  IMAD.X R27, RZ, RZ, R27, P1 ;  /* 0x000000ffff1b7224 */ /* 0x000fe400008e061b */
[----:B------:R-:W-:-:S08]  /*3110*/  DADD R4, R6, R4 ;  /* 0x0000000006047229 */ /* 0x000fd00000000004 */
[----:B------:R-:W-:-:S08]  /*3120*/  DADD R4, R2, R4 ;  /* 0x0000000002047229 */ /* 0x000fd00000000004 */
[----:B------:R-:W-:-:S08]  /*3130*/  DADD R4, R6, R4 ;  /* 0x0000000006047229 */ /* 0x000fd00000000004 */
[----:B------:R-:W-:-:S08]  /*3140*/  DADD R4, R2, R4 ;  /* 0x0000000002047229 */ /* 0x000fd00000000004 */
[----:B------:R-:W-:-:S08]  /*3150*/  DADD R4, R6, R4 ;  /* 0x0000000006047229 */ /* 0x000fd00000000004 */
[----:B------:R-:W-:-:S08]  /*3160*/  DADD R4, R2, R4 ;  /* 0x0000000002047229 */ /* 0x000fd00000000004 */
[----:B------:R-:W-:-:S11]  /*3170*/  DADD R4, R6, R4 ;  /* 0x0000000006047229 */ /* 0x000fd60000000004 */
.L_x_36:
[----:B------:R-:W-:Y:S05]  /*3180*/  BSYNC.RECONVERGENT B1 ;  /* 0x0000000000017941 */ /* 0x000fea0003800200 */
.L_x_35:
[----:B------:R-:W-:-:S04]  /*3190*/  ISETP.LT.U32.AND P1, PT, R26, R25, PT ;  /* 0x000000191a00720c */ /* 0x000fc80003f21070 */
[----:B------:R-:W-:-:S13]  /*31a0*/  ISETP.LT.U32.OR.EX P0, PT, R27, R24, P0, P1 ;  /* 0x000000181b00720c */ /* 0x000fda0000701510 */
[----:B------:R-:W-:-:S08]  /*31b0*/  @P0 DADD R8, R4, R2 ;  /* 0x0000000004080229 */ /* 0x000fd00000000002 */
[----:B------:R-:W-:-:S08]  /*31c0*/  @P0 DADD R8, R6, R8 ;  /* 0x0000000006080229 */ /* 0x000fd00000000008 */
[----:B------:R-:W-:-:S08]  /*31d0*/  @P0 DADD R8, R2, R8 ;  /* 0x0000000002080229 */ /* 0x000fd00000000008 */
[----:B------:R-:W-:-:S11]  /*31e0*/  @P0 DADD R4, R6, R8 ;  /* 0x0000000006040229 */ /* 0x000fd60000000008 */
.L_x_20:
[----:B------:R-:W-:Y:S05]  /*31f0*/  BSYNC.RECONVERGENT B0 ;  /* 0x0000000000007941 */ /* 0x000fea0003800200 */
.L_x_19:
[----:B------:R-:W3:Y:S02]  /*3200*/  LDC.64 R2, c[0x0][0x3a0] ;  /* 0x0000e800ff027b82 */ /* 0x000ee40000000a00 */
[----:B---3--:R-:W-:Y:S01]  /*3210*/  REDG.E.ADD.F64.RN.STRONG.GPU desc[UR36][R2.64], R4 ;  /* 0x00000004020079a6 */ /* 0x008fe2000c12ff24 */
[----:B------:R-:W-:Y:S05]  /*3220*/  EXIT ;  /* 0x000000000000794d */ /* 0x000fea0003800000 */
        .weak           $__internal_0_$__cuda_sm20_div_u64
        .type           $__internal_0_$__cuda_sm20_div_u64,@function
        .size           $__internal_0_$__cuda_sm20_div_u64,(.L_x_38 - $__internal_0_$__cuda_sm20_div_u64)
$__internal_0_$__cuda_sm20_div_u64:
[----:B------:R-:W0:Y:S01]  /*3230*/  LDCU.64 UR6, c[0x0][0x3a8] ;  /* 0x00007500ff0677ac */ /* 0x000e220008000a00 */
[----:B------:R-:W1:Y:S01]  /*3240*/  LDC.64 R2, c[0x0][0x3a8] ;  /* 0x0000ea00ff027b82 */ /* 0x000e620000000a00 */
[----:B0-----:R-:W0:Y:S08]  /*3250*/  I2F.U64.RP R10, UR6 ;  /* 0x00000006000a7d12 */ /* 0x001e300008309000 */
[----:B0-----:R-:W0:Y:S02]  /*3260*/  MUFU.RCP R10, R10 ;  /* 0x0000000a000a7308 */ /* 0x001e240000001000 */
[----:B0-----:R-:W-:-:S06]  /*3270*/  VIADD R4, R10, 0x1ffffffe ;  /* 0x1ffffffe0a047836 */ /* 0x001fcc0000000000 */
[----:B------:R-:W1:Y:S02]  /*3280*/  F2I.U64.TRUNC R4, R4 ;  /* 0x0000000400047311 */ /* 0x000e64000020d800 */
[----:B-1----:R-:W-:-:S04]  /*3290*/  IMAD.WIDE.U32 R8, R4, R2, RZ ;  /* 0x0000000204087225 */ /* 0x002fc800078e00ff */
[----:B------:R-:W-:Y:S01]  /*32a0*/  IMAD R9, R4, R3, R9 ;  /* 0x0000000304097224 */ /* 0x000fe200078e0209 */
[----:B------:R-:W-:-:S03]  /*32b0*/  IADD3 R11, P0, PT, RZ, -R8, RZ ;  /* 0x80000008ff0b7210 */ /* 0x000fc60007f1e0ff */
[----:B------:R-:W-:Y:S02]  /*32c0*/  IMAD R9, R5, R2, R9 ;  /* 0x0000000205097224 */ /* 0x000fe400078e0209 */
[----:B------:R-:W-:-:S04]  /*32d0*/  IMAD.HI.U32 R8, R4, R11, RZ ;  /* 0x0000000b04087227 */ /* 0x000fc800078e00ff */
[----:B------:R-:W-:Y:S02]  /*32e0*/  IMAD.X R13, RZ, RZ, ~R9, P0 ;  /* 0x000000ffff0d7224 */ /* 0x000fe400000e0e09 */
[----:B------:R-:W-:Y:S02]  /*32f0*/  IMAD.MOV.U32 R9, RZ, RZ, R4 ;  /* 0x000000ffff097224 */ /* 0x000fe400078e0004 */
[-C--:B------:R-:W-:Y:S02]  /*3300*/  IMAD R15, R5, R13.reuse, RZ ;  /* 0x0000000d050f7224 */ /* 0x080fe400078e02ff */
[----:B------:R-:W-:-:S04]  /*3310*/  IMAD.WIDE.U32 R8, P0, R4, R13, R8 ;  /* 0x0000000d04087225 */ /* 0x000fc80007800008 */
[----:B------:R-:W-:-:S04]  /*3320*/  IMAD.HI.U32 R13, R5, R13, RZ ;  /* 0x0000000d050d7227 */ /* 0x000fc800078e00ff */
[----:B------:R-:W-:-:S05]  /*3330*/  IMAD.HI.U32 R8, P1, R5, R11, R8 ;  /* 0x0000000b05087227 */ /* 0x000fca0007820008 */
[----:B------:R-:W-:Y:S01]  /*3340*/  IADD3 R9, P2, PT, R15, R8, RZ ;  /* 0x000000080f097210 */ /* 0x000fe20007f5e0ff */
[----:B------:R-:W-:-:S04]  /*3350*/  IMAD.X R8, R13, 0x1, R5, P0 ;  /* 0x000000010d087824 */ /* 0x000fc800000e0605 */
[----:B------:R-:W-:Y:S01]  /*3360*/  IMAD.WIDE.U32 R4, R9, R2, RZ ;  /* 0x0000000209047225 */ /* 0x000fe200078e00ff */
[----:B------:R-:W-:-:S03]  /*3370*/  IADD3.X R11, PT, PT, RZ, RZ, R8, P2, P1 ;  /* 0x000000ffff0b7210 */ /* 0x000fc600017e2408 */
[----:B------:R-:W-:Y:S01]  /*3380*/  IMAD R5, R9, R3, R5 ;  /* 0x0000000309057224 */ /* 0x000fe200078e0205 */
[----:B------:R-:W-:-:S03]  /*3390*/  IADD3 R13, P0, PT, RZ, -R4, RZ ;  /* 0x80000004ff0d7210 */ /* 0x000fc60007f1e0ff */
[----:B------:R-:W-:Y:S02]  /*33a0*/  IMAD R5, R11, R2, R5 ;  /* 0x000000020b057224 */ /* 0x000fe400078e0205 */
[----:B------:R-:W-:-:S04]  /*33b0*/  IMAD.HI.U32 R8, R9, R13, RZ ;  /* 0x0000000d09087227 */ /* 0x000fc800078e00ff */
[----:B------:R-:W-:Y:S02]  /*33c0*/  IMAD.X R4, RZ, RZ, ~R5, P0 ;  /* 0x000000ffff047224 */ /* 0x000fe400000e0e05 */
[----:B------:R-:W-:Y:S02]  /*33d0*/  IMAD.MOV.U32 R5, RZ, RZ, RZ ;  /* 0x000000ffff057224 */ /* 0x000fe400078e00ff */
[----:B------:R-:W-:-:S04]  /*33e0*/  IMAD.WIDE.U32 R8, P0, R9, R4, R8 ;  /* 0x0000000409087225 */ /* 0x000fc80007800008 */
[C---:B------:R-:W-:Y:S02]  /*33f0*/  IMAD R10, R11.reuse, R4, RZ ;  /* 0x000000040b0a7224 */ /* 0x040fe400078e02ff */
[----:B------:R-:W-:-:S04]  /*3400*/  IMAD.HI.U32 R9, P1, R11, R13, R8 ;  /* 0x0000000d0b097227 */ /* 0x000fc80007820008 */
[----:B------:R-:W-:Y:S01]  /*3410*/  IMAD.HI.U32 R4, R11, R4, RZ ;  /* 0x000000040b047227 */ /* 0x000fe200078e00ff */
[----:B------:R-:W-:-:S03]  /*3420*/  IADD3 R9, P2, PT, R10, R9, RZ ;  /* 0x000000090a097210 */ /* 0x000fc60007f5e0ff */
[----:B------:R-:W-:Y:S02]  /*3430*/  IMAD.X R11, R4, 0x1, R11, P0 ;  /* 0x00000001040b7824 */ /* 0x000fe400000e060b */
[----:B------:R-:W-:-:S03]  /*3440*/  IMAD.HI.U32 R4, R9, UR4, RZ ;  /* 0x0000000409047c27 */ /* 0x000fc6000f8e00ff */
[----:B------:R-:W-:Y:S01]  /*3450*/  IADD3.X R11, PT, PT, RZ, RZ, R11, P2, P1 ;  /* 0x000000ffff0b7210 */ /* 0x000fe200017e240b */
[----:B------:R-:W-:-:S04]  /*3460*/  IMAD.WIDE.U32 R4, R9, UR9, R4 ;  /* 0x0000000909047c25 */ /* 0x000fc8000f8e0004 */
[C---:B------:R-:W-:Y:S02]  /*3470*/  IMAD R9, R11.reuse, UR9, RZ ;  /* 0x000000090b097c24 */ /* 0x040fe4000f8e02ff */
[----:B------:R-:W-:-:S04]  /*3480*/  IMAD.HI.U32 R4, P0, R11, UR4, R4 ;  /* 0x000000040b047c27 */ /* 0x000fc8000f800004 */
[----:B------:R-:W-:Y:S01]  /*3490*/  IMAD.HI.U32 R8, R11, UR9, RZ ;  /* 0x000000090b087c27 */ /* 0x000fe2000f8e00ff */
[----:B------:R-:W-:-:S03]  /*34a0*/  IADD3 R9, P1, PT, R9, R4, RZ ;  /* 0x0000000409097210 */ /* 0x000fc60007f3e0ff */
[----:B------:R-:W-:Y:S02]  /*34b0*/  IMAD.X R8, RZ, RZ, R8, P0 ;  /* 0x000000ffff087224 */ /* 0x000fe400000e0608 */
[----:B------:R-:W-:-:S04]  /*34c0*/  IMAD.WIDE.U32 R4, R9, R2, RZ ;  /* 0x0000000209047225 */ /* 0x000fc800078e00ff */
[----:B------:R-:W-:Y:S01]  /*34d0*/  IMAD.X R11, RZ, RZ, R8, P1 ;  /* 0x000000ffff0b7224 */ /* 0x000fe200008e0608 */
[----:B------:R-:W-:Y:S01]  /*34e0*/  IADD3 R13, P1, PT, -R4, UR4, RZ ;  /* 0x00000004040d7c10 */ /* 0x000fe2000ff3e1ff */
[C---:B------:R-:W-:Y:S01]  /*34f0*/  IMAD R5, R9.reuse, R3, R5 ;  /* 0x0000000309057224 */ /* 0x040fe200078e0205 */
[----:B------:R-:W-:Y:S02]  /*3500*/  IADD3 R4, P2, PT, R9, 0x1, RZ ;  /* 0x0000000109047810 */ /* 0x000fe40007f5e0ff */
[-C--:B------:R-:W-:Y:S01]  /*3510*/  ISETP.GE.U32.AND P0, PT, R13, R2.reuse, PT ;  /* 0x000000020d00720c */ /* 0x080fe20003f06070 */
[----:B------:R-:W-:Y:S02]  /*3520*/  IMAD R5, R11, R2, R5 ;  /* 0x000000020b057224 */ /* 0x000fe400078e0205 */
[----:B------:R-:W-:-:S03]  /*3530*/  IMAD.X R8, RZ, RZ, R11, P2 ;  /* 0x000000ffff087224 */ /* 0x000fc600010e060b */
[----:B------:R-:W-:Y:S02]  /*3540*/  IADD3.X R12, PT, PT, ~R5, UR9, RZ, P1, !PT ;  /* 0x00000009050c7c10 */ /* 0x000fe40008ffe5ff */
[----:B------:R-:W-:Y:S02]  /*3550*/  IADD3 R5, P1, PT, R13, -R2, RZ ;  /* 0x800000020d057210 */ /* 0x000fe40007f3e0ff */
[----:B------:R-:W-:-:S03]  /*3560*/  ISETP.GE.U32.AND.EX P0, PT, R12, R3, PT, P0 ;  /* 0x000000030c00720c */ /* 0x000fc60003f06100 */
[----:B------:R-:W-:Y:S01]  /*3570*/  IMAD.X R10, R12, 0x1, ~R3, P1 ;  /* 0x000000010c0a7824 */ /* 0x000fe200008e0e03 */
[----:B------:R-:W-:Y:S02]  /*3580*/  SEL R9, R4, R9, P0 ;  /* 0x0000000904097207 */ /* 0x000fe40000000000 */
[----:B------:R-:W-:Y:S02]  /*3590*/  SEL R5, R5, R13, P0 ;  /* 0x0000000d05057207 */ /* 0x000fe40000000000 */
[----:B------:R-:W-:Y:S02]  /*35a0*/  SEL R8, R8, R11, P0 ;  /* 0x0000000b08087207 */ /* 0x000fe40000000000 */
[----:B------:R-:W-:Y:S02]  /*35b0*/  IADD3 R4, P2, PT, R9, 0x1, RZ ;  /* 0x0000000109047810 */ /* 0x000fe40007f5e0ff */
[----:B------:R-:W-:Y:S02]  /*35c0*/  SEL R10, R10, R12, P0 ;  /* 0x0000000c0a0a7207 */ /* 0x000fe40000000000 */
[----:B------:R-:W-:Y:S01]  /*35d0*/  ISETP.GE.U32.AND P0, PT, R5, R2, PT ;  /* 0x000000020500720c */ /* 0x000fe20003f06070 */
[----:B------:R-:W-:Y:S01]  /*35e0*/  IMAD.X R5, RZ, RZ, R8, P2 ;  /* 0x000000ffff057224 */ /* 0x000fe200010e0608 */
[----:B------:R-:W-:Y:S01]  /*35f0*/  ISETP.NE.U32.AND P1, PT, R2, RZ, PT ;  /* 0x000000ff0200720c */ /* 0x000fe20003f25070 */
[----:B------:R-:W-:Y:S01]  /*3600*/  IMAD.MOV.U32 R2, RZ, RZ, R0 ;  /* 0x000000ffff027224 */ /* 0x000fe200078e0000 */
[----:B------:R-:W-:-:S02]  /*3610*/  ISETP.GE.U32.AND.EX P0, PT, R10, R3, PT, P0 ;  /* 0x000000030a00720c */ /* 0x000fc40003f06100 */
[----:B------:R-:W-:Y:S01]  /*3620*/  ISETP.NE.AND.EX P1, PT, R3, RZ, PT, P1 ;  /* 0x000000ff0300720c */ /* 0x000fe20003f25310 */
[----:B------:R-:W-:Y:S01]  /*3630*/  IMAD.MOV.U32 R3, RZ, RZ, 0x0 ;  /* 0x00000000ff037424 */ /* 0x000fe200078e00ff */
[----:B------:R-:W-:Y:S02]  /*3640*/  SEL R4, R4, R9, P0 ;  /* 0x0000000904047207 */ /* 0x000fe40000000000 */
[----:B------:R-:W-:Y:S02]  /*3650*/  SEL R5, R5, R8, P0 ;  /* 0x0000000805057207 */ /* 0x000fe40000000000 */
[----:B------:R-:W-:Y:S02]  /*3660*/  SEL R4, R4, 0xffffffff, P1 ;  /* 0xffffffff04047807 */ /* 0x000fe40000800000 */
[----:B------:R-:W-:Y:S01]  /*3670*/  SEL R5, R5, 0xffffffff, P1 ;  /* 0xffffffff05057807 */ /* 0x000fe20000800000 */
[----:B------:R-:W-:Y:S06]  /*3680*/  RET.REL.NODEC R2 `(_Z6perMatPdS_iPxS_x) ;  /* 0xffffffc8025c7950 */ /* 0x000fec0003c3ffff */
.L_x_37:
[----:B------:R-:W-:-:S00]  /*3690*/  BRA `(.L_x_37) ;  /* 0xfffffffc00fc7947 */ /* 0x000fc0000383ffff */
[----:B------:R-:W-:-:S00]  /*36a0*/  NOP ;  /* 0x0000000000007918 */ /* 0x000fc00000000000 */
        /* <DEDUP_REMOVED lines=13> */
.L_x_38:


//--------------------- .nv.global.init           --------------------------
	.section	.nv.global.init,"aw",@progbits
.nv.global.init:
	.type		$str,@object
	.size		$str,(.L_0 - $str)
$str:
        /*0000*/ 	.byte	0x25, 0x64, 0x2c, 0x20, 0x25, 0x64, 0x2c, 0x20, 0x25, 0x64, 0x2c, 0x20, 0x25, 0x6c, 0x64, 0x2c
        /*0010*/ 	.byte	0x20, 0x25, 0x6c, 0x64, 0x0a, 0x00
.L_0:


//--------------------- .nv.shared.reserved.0     --------------------------
	.section	.nv.shared.reserved.0,"aw",@nobits
	.weak		__nv_reservedSMEM_offset_0_alias
	.size		__nv_reservedSMEM_offset_0_alias, 0, 64
	.other		__nv_reservedSMEM_offset_0_alias,@"STO_CUDA_RESERVED_SHARED STV_DEFAULT"
__nv_reservedSMEM_offset_0_alias:
	.zero		0
	.zero		64


//--------------------- .nv.constant0._Z6perMatPdS_iPxS_x --------------------------
	.section	.nv.constant0._Z6perMatPdS_iPxS_x,"a",@progbits
	.sectionflags	@""
	.align	4
.nv.constant0._Z6perMatPdS_iPxS_x:
	.zero		944


//--------------------- SYMBOLS --------------------------

	.type		.nv.reservedSmem.offset0,@object
	.size		.nv.reservedSmem.offset0,0x4
	.type		vprintf,@function
